def gluon_wgmma(
    a_ptr,
    b_ptr,
    c_ptr,
    M,
    N,
    K,
    stride_am,
    stride_bk,
    stride_cm,
    BLOCK_M: gl.constexpr,
    BLOCK_N: gl.constexpr,
    BLOCK_K: gl.constexpr,
    DTYPE: gl.constexpr,
    A_LAYOUT: gl.constexpr,
    B_LAYOUT: gl.constexpr,
    C_LAYOUT: gl.constexpr,
    B_SHAPE: gl.constexpr,
    TRANS_B: gl.constexpr,
    NUM_BUFFERS: gl.constexpr,
    NUM_WARPS: gl.constexpr,
):
    a_desc = tma.make_tensor_descriptor(
        a_ptr, [M, K], [stride_am, 1], [BLOCK_M, BLOCK_K], A_LAYOUT
    )
    b_desc = tma.make_tensor_descriptor(
        b_ptr,
        [N, K] if TRANS_B else [K, N],
        [stride_bk, 1],
        B_SHAPE,
        B_LAYOUT,
    )
    c_desc = tma.make_tensor_descriptor(
        c_ptr, [M, N], [stride_cm, 1], [BLOCK_M, BLOCK_N], C_LAYOUT
    )

    a_bufs = gl.allocate_shared_memory(
        DTYPE, [NUM_BUFFERS, BLOCK_M, BLOCK_K], A_LAYOUT
    )
    b_bufs = gl.allocate_shared_memory(DTYPE, [NUM_BUFFERS] + B_SHAPE, B_LAYOUT)

    pid_m = gl.program_id(0)
    pid_n = gl.program_id(1)
    off_m = pid_m * BLOCK_M
    off_n = pid_n * BLOCK_N

    mma_layout: gl.constexpr = pick_wgmma_layout(DTYPE, BLOCK_M, BLOCK_N, NUM_WARPS)
    acc = warpgroup_mma_init(
        gl.zeros((BLOCK_M, BLOCK_N), dtype=gl.float32, layout=mma_layout)
    )

    bars = gl.allocate_shared_memory(
        gl.int64, [NUM_BUFFERS, 1], mbarrier.MBarrierLayout()
    )
    for i in gl.static_range(NUM_BUFFERS):
        mbarrier.init(bars.index(i), count=1)
    idx = 0
    phase = 0

    for k in range(0, K, BLOCK_K):
        a = a_bufs.index(idx)
        b = b_bufs.index(idx)
        bar = bars.index(idx)
        mbarrier.expect(bar, a_desc.block_type.nbytes + b_desc.block_type.nbytes)
        tma.async_copy_global_to_shared(a_desc, [off_m, k], bar, a)
        tma.async_copy_global_to_shared(
            b_desc, [off_n, k] if TRANS_B else [k, off_n], bar, b
        )
        mbarrier.wait(bar, phase=phase)

        if TRANS_B:
            b = b.permute((1, 0))
        acc = warpgroup_mma_wait(num_outstanding=0, deps=(acc,))
        acc = warpgroup_mma(a, b, acc, is_async=True)

        idx += 1
        if idx == NUM_BUFFERS:
            idx = 0
            phase ^= 1

    acc = warpgroup_mma_wait(num_outstanding=0, deps=(acc,))
    for i in gl.static_range(NUM_BUFFERS):
        mbarrier.invalidate(bars.index(i))

    c_smem = gl.allocate_shared_memory(DTYPE, [BLOCK_M, BLOCK_N], C_LAYOUT)
    c_smem.store(acc.to(DTYPE))
    fence_async_shared()
    tma.async_copy_shared_to_global(c_desc, [off_m, off_n], c_smem)
    tma.store_wait(pendings=0)

# config = {"BLOCK_K": 32, "BLOCK_M": 256, "BLOCK_N": 64, "arch": "sm_90", "dtype": "fp16", "num_buffers": 2, "num_warps": 8, "trans_b": 0}
# arch = sm_90


// ===== COMPILED SASS (sm_90a) =====

	.target	sm_90a

	.elftype	@"ET_EXEC"


//--------------------- .note.nv.tkinfo           --------------------------
	.section	.note.nv.tkinfo,"",@"SHT_NOTE"
	.sectionflags	@"SHF_NOTE_NV_TKINFO"
	.tkinfo
        /*0018*/ 	.word	0x00000002
        /*0030*/ 	.string	""
        /*0030*/ 	.string	"ptxas"
        /*0030*/ 	.string	"Cuda compilation tools, release 13.0, V13.0.88"
        /*0030*/ 	.string	"Build cuda_13.0.r13.0/compiler.36424714_0"
        /*0030*/ 	.string	"-v  -suppress-debug-info  -lineinfo  -arch sm_90a "



//--------------------- .note.nv.cuinfo           --------------------------
	.section	.note.nv.cuinfo,"",@"SHT_NOTE"
	.sectionflags	@"SHF_NOTE_NV_CUINFO"
        /*0018*/ 	.short	0x0002
        /*001a*/ 	.short	0x005a
        /*001c*/ 	.short	0x0082
	.zero		2


//--------------------- .nv.info                  --------------------------
	.section	.nv.info,"",@"SHT_CUDA_INFO"
	.align	4


	//----- nvinfo : EIATTR_REGCOUNT
	.align		4
        /*0000*/ 	.byte	0x04, 0x2f
        /*0002*/ 	.short	(.L_1 - .L_0)
	.align		4
.L_0:
        /*0004*/ 	.word	index@(gluon_wgmma)
        /*0008*/ 	.word	0x0000005a


	//----- nvinfo : EIATTR_FRAME_SIZE
	.align		4
.L_1:
        /*000c*/ 	.byte	0x04, 0x11
        /*000e*/ 	.short	(.L_3 - .L_2)
	.align		4
.L_2:
        /*0010*/ 	.word	index@(gluon_wgmma)
        /*0014*/ 	.word	0x00000000


	//----- nvinfo : EIATTR_MIN_STACK_SIZE
	.align		4
.L_3:
        /*0018*/ 	.byte	0x04, 0x12
        /*001a*/ 	.short	(.L_5 - .L_4)
	.align		4
.L_4:
        /*001c*/ 	.word	index@(gluon_wgmma)
        /*0020*/ 	.word	0x00000000
.L_5:


//--------------------- .nv.compat                --------------------------
	.section	.nv.compat,"",@"SHT_CUDA_COMPAT_INFO"
	.align	4
        /*0000*/ 	.byte	0x02, 0x09, 0x01, 0x00, 0x02, 0x02, 0x04, 0x00, 0x02, 0x05, 0x05, 0x00, 0x03, 0x07, 0x01, 0x01
        /*0010*/ 	.byte	0x02, 0x03, 0x03, 0x00, 0x02, 0x06, 0x01, 0x00, 0x04, 0x0b, 0x08, 0x00, 0x00, 0x00, 0x00, 0x00
        /*0020*/ 	.byte	0x00, 0x00, 0x00, 0x00


//--------------------- .nv.info.gluon_wgmma      --------------------------
	.section	.nv.info.gluon_wgmma,"",@"SHT_CUDA_INFO"
	.sectionflags	@""
	.align	4


	//----- nvinfo : EIATTR_CUDA_API_VERSION
	.align		4
        /*0000*/ 	.byte	0x04, 0x37
        /*0002*/ 	.short	(.L_7 - .L_6)
.L_6:
        /*0004*/ 	.word	0x00000082


	//----- nvinfo : EIATTR_KPARAM_INFO
	.align		4
.L_7:
        /*0008*/ 	.byte	0x04, 0x17
        /*000a*/ 	.short	(.L_9 - .L_8)
.L_8:
        /*000c*/ 	.word	0x00000000
        /*0010*/ 	.short	0x000a
        /*0012*/ 	.short	0x0048
        /*0014*/ 	.byte	0x00, 0xf4, 0x21, 0x00


	//----- nvinfo : EIATTR_KPARAM_INFO
	.align		4
.L_9:
        /*0018*/ 	.byte	0x04, 0x17
        /*001a*/ 	.short	(.L_11 - .L_10)
.L_10:
        /*001c*/ 	.word	0x00000000
        /*0020*/ 	.short	0x0009
        /*0022*/ 	.short	0x0040
        /*0024*/ 	.byte	0x00, 0xf4, 0x21, 0x00


	//----- nvinfo : EIATTR_KPARAM_INFO
	.align		4
.L_11:
        /*0028*/ 	.byte	0x04, 0x17
        /*002a*/ 	.short	(.L_13 - .L_12)
.L_12:
        /*002c*/ 	.word	0x00000000
        /*0030*/ 	.short	0x0008
        /*0032*/ 	.short	0x0038
        /*0034*/ 	.byte	0x00, 0xf0, 0x21, 0x00


	//----- nvinfo : EIATTR_KPARAM_INFO
	.align		4
.L_13:
        /*0038*/ 	.byte	0x04, 0x17
        /*003a*/ 	.short	(.L_15 - .L_14)
.L_14:
        /*003c*/ 	.word	0x00000000
        /*0040*/ 	.short	0x0007
        /*0042*/ 	.short	0x0030
        /*0044*/ 	.byte	0x00, 0xf0, 0x21, 0x00


	//----- nvinfo : EIATTR_KPARAM_INFO
	.align		4
.L_15:
        /*0048*/ 	.byte	0x04, 0x17
        /*004a*/ 	.short	(.L_17 - .L_16)
.L_16:
        /*004c*/ 	.word	0x00000000
        /*0050*/ 	.short	0x0006
        /*0052*/ 	.short	0x0028
        /*0054*/ 	.byte	0x00, 0xf0, 0x21, 0x00


	//----- nvinfo : EIATTR_KPARAM_INFO
	.align		4
.L_17:
        /*0058*/ 	.byte	0x04, 0x17
        /*005a*/ 	.short	(.L_19 - .L_18)
.L_18:
        /*005c*/ 	.word	0x00000000
        /*0060*/ 	.short	0x0005
        /*0062*/ 	.short	0x0020
        /*0064*/ 	.byte	0x00, 0xf0, 0x11, 0x00


	//----- nvinfo : EIATTR_KPARAM_INFO
	.align		4
.L_19:
        /*0068*/ 	.byte	0x04, 0x17
        /*006a*/ 	.short	(.L_21 - .L_20)
.L_20:
        /*006c*/ 	.word	0x00000000
        /*0070*/ 	.short	0x0004
        /*0072*/ 	.short	0x001c
        /*0074*/ 	.byte	0x00, 0xf0, 0x11, 0x00


	//----- nvinfo : EIATTR_KPARAM_INFO
	.align		4
.L_21:
        /*0078*/ 	.byte	0x04, 0x17
        /*007a*/ 	.short	(.L_23 - .L_22)
.L_22:
        /*007c*/ 	.word	0x00000000
        /*0080*/ 	.short	0x0003
        /*0082*/ 	.short	0x0018
        /*0084*/ 	.byte	0x00, 0xf0, 0x11, 0x00


	//----- nvinfo : EIATTR_KPARAM_INFO
	.align		4
.L_23:
        /*0088*/ 	.byte	0x04, 0x17
        /*008a*/ 	.short	(.L_25 - .L_24)
.L_24:
        /*008c*/ 	.word	0x00000000
        /*0090*/ 	.short	0x0002
        /*0092*/ 	.short	0x0010
        /*0094*/ 	.byte	0x00, 0xf4, 0x21, 0x00


	//----- nvinfo : EIATTR_KPARAM_INFO
	.align		4
.L_25:
        /*0098*/ 	.byte	0x04, 0x17
        /*009a*/ 	.short	(.L_27 - .L_26)
.L_26:
        /*009c*/ 	.word	0x00000000
        /*00a0*/ 	.short	0x0001
        /*00a2*/ 	.short	0x0008
        /*00a4*/ 	.byte	0x00, 0xf4, 0x21, 0x00


	//----- nvinfo : EIATTR_KPARAM_INFO
	.align		4
.L_27:
        /*00a8*/ 	.byte	0x04, 0x17
        /*00aa*/ 	.short	(.L_29 - .L_28)
.L_28:
        /*00ac*/ 	.word	0x00000000
        /*00b0*/ 	.short	0x0000
        /*00b2*/ 	.short	0x0000
        /*00b4*/ 	.byte	0x00, 0xf4, 0x21, 0x00


	//----- nvinfo : EIATTR_SPARSE_MMA_MASK
	.align		4
.L_29:
        /*00b8*/ 	.byte	0x03, 0x50
        /*00ba*/ 	.short	0x0000


	//----- nvinfo : EIATTR_MAXREG_COUNT
	.align		4
        /*00bc*/ 	.byte	0x03, 0x1b
        /*00be*/ 	.short	0x00ff


	//----- nvinfo : EIATTR_NUM_BARRIERS
	.align		4
        /*00c0*/ 	.byte	0x02, 0x4c
        /*00c2*/ 	.byte	0x01
	.zero		1


	//----- nvinfo : EIATTR_MERCURY_ISA_VERSION
	.align		4
        /*00c4*/ 	.byte	0x03, 0x5f
        /*00c6*/ 	.short	0x0101


	//----- nvinfo : EIATTR_INT_WARP_WIDE_INSTR_OFFSETS
	.align		4
        /*00c8*/ 	.byte	0x04, 0x31
        /*00ca*/ 	.short	(.L_31 - .L_30)


	//   ....[0]....
.L_30:
        /*00cc*/ 	.word	0x00001420


	//   ....[1]....
        /*00d0*/ 	.word	0x00001440


	//   ....[2]....
        /*00d4*/ 	.word	0x000014f0


	//   ....[3]....
        /*00d8*/ 	.word	0x000018a0


	//   ....[4]....
        /*00dc*/ 	.word	0x000018b0


	//   ....[5]....
        /*00e0*/ 	.word	0x00001920


	//   ....[6]....
        /*00e4*/ 	.word	0x00001930


	//   ....[7]....
        /*00e8*/ 	.word	0x00001dd0


	//   ....[8]....
        /*00ec*/ 	.word	0x00001df0


	//----- nvinfo : EIATTR_COOP_GROUP_MASK_REGIDS
	.align		4
.L_31:
        /*00f0*/ 	.byte	0x04, 0x29
        /*00f2*/ 	.short	(.L_33 - .L_32)


	//   ....[0]....
.L_32:
        /*00f4*/ 	.word	0xffffffff


	//   ....[1]....
        /*00f8*/ 	.word	0xffffffff


	//   ....[2]....
        /*00fc*/ 	.word	0xffffffff


	//----- nvinfo : EIATTR_COOP_GROUP_INSTR_OFFSETS
	.align		4
.L_33:
        /*0100*/ 	.byte	0x04, 0x28
        /*0102*/ 	.short	(.L_35 - .L_34)


	//   ....[0]....
.L_34:
        /*0104*/ 	.word	0x00000150


	//   ....[1]....
        /*0108*/ 	.word	0x00000720


	//   ....[2]....
        /*010c*/ 	.word	0x00000cd0


	//----- nvinfo : EIATTR_MBARRIER_INSTR_OFFSETS
	.align		4
.L_35:
        /*0110*/ 	.byte	0x04, 0x39
        /*0112*/ 	.short	(.L_37 - .L_36)


	//   ....[0]....
.L_36:
        /*0114*/ 	.word	0x00001570
        /*0118*/ 	.word	0x000000ff
        /*011c*/ 	.word	0x0000a000
        /*0120*/ 	.short	0x0100
        /*0122*/ 	.byte	0x14
	.zero		1


	//   ....[1]....
        /*0124*/ 	.word	0x00001590
        /*0128*/ 	.word	0x000000ff
        /*012c*/ 	.word	0x0000a008
        /*0130*/ 	.short	0x0100
        /*0132*/ 	.byte	0x14
	.zero		1


	//   ....[2]....
        /*0134*/ 	.word	0x000019e0
        /*0138*/ 	.word	0x000000ff
        /*013c*/ 	.word	0x0000a000
        /*0140*/ 	.short	0x010a
        /*0142*/ 	.byte	0x12
	.zero		1


	//   ....[3]....
        /*0144*/ 	.word	0x00001d30
        /*0148*/ 	.word	0x000000ff
        /*014c*/ 	.word	0x0000a000
        /*0150*/ 	.short	0x0108
        /*0152*/ 	.byte	0x14
	.zero		1


	//   ....[4]....
        /*0154*/ 	.word	0x00001e90
        /*0158*/ 	.word	0x000000ff
        /*015c*/ 	.word	0x0000a008
        /*0160*/ 	.short	0x0108
        /*0162*/ 	.byte	0x14
	.zero		1


	//   ....[5]....
        /*0164*/ 	.word	0x000020c0
        /*0168*/ 	.word	0x000000ff
        /*016c*/ 	.word	0x0000a000
        /*0170*/ 	.short	0x010a
        /*0172*/ 	.byte	0x12
	.zero		1


	//----- nvinfo : EIATTR_NUM_MBARRIERS
	.align		4
.L_37:
        /*0174*/ 	.byte	0x03, 0x38
        /*0176*/ 	.short	0x0002


	//----- nvinfo : EIATTR_EXIT_INSTR_OFFSETS
	.align		4
        /*0178*/ 	.byte	0x04, 0x1c
        /*017a*/ 	.short	(.L_39 - .L_38)


	//   ....[0]....
.L_38:
        /*017c*/ 	.word	0x000020b0


	//----- nvinfo : EIATTR_REQNTID
	.align		4
.L_39:
        /*0180*/ 	.byte	0x04, 0x10
        /*0182*/ 	.short	(.L_41 - .L_40)
.L_40:
        /*0184*/ 	.word	0x00000100
        /*0188*/ 	.word	0x00000001
        /*018c*/ 	.word	0x00000001


	//----- nvinfo : EIATTR_CRS_STACK_SIZE
	.align		4
.L_41:
        /*0190*/ 	.byte	0x04, 0x1e
        /*0192*/ 	.short	(.L_43 - .L_42)
.L_42:
        /*0194*/ 	.word	0x00000000


	//----- nvinfo : EIATTR_CBANK_PARAM_SIZE
	.align		4
.L_43:
        /*0198*/ 	.byte	0x03, 0x19
        /*019a*/ 	.short	0x0050


	//----- nvinfo : EIATTR_PARAM_CBANK
	.align		4
        /*019c*/ 	.byte	0x04, 0x0a
        /*019e*/ 	.short	(.L_45 - .L_44)
	.align		4
.L_44:
        /*01a0*/ 	.word	index@(.nv.constant0.gluon_wgmma)
        /*01a4*/ 	.short	0x0210
        /*01a6*/ 	.short	0x0050


	//----- nvinfo : EIATTR_SW_WAR
	.align		4
.L_45:
        /*01a8*/ 	.byte	0x04, 0x36
        /*01aa*/ 	.short	(.L_47 - .L_46)
.L_46:
        /*01ac*/ 	.word	0x00000008
.L_47:


//--------------------- .nv.callgraph             --------------------------
	.section	.nv.callgraph,"",@"SHT_CUDA_CALLGRAPH"
	.align	4
	.sectionentsize	8
	.align		4
        /*0000*/ 	.word	0x00000000
	.align		4
        /*0004*/ 	.word	0xffffffff
	.align		4
        /*0008*/ 	.word	0x00000000
	.align		4
        /*000c*/ 	.word	0xfffffffe
	.align		4
        /*0010*/ 	.word	0x00000000
	.align		4
        /*0014*/ 	.word	0xfffffffd
	.align		4
        /*0018*/ 	.word	0x00000000
	.align		4
        /*001c*/ 	.word	0xfffffffc


//--------------------- .text.gluon_wgmma         --------------------------
	.section	.text.gluon_wgmma,"ax",@progbits
	.align	128
        .global         gluon_wgmma
        .type           gluon_wgmma,@function
        .size           gluon_wgmma,(.L_x_52 - gluon_wgmma)
        .other          gluon_wgmma,@"STO_CUDA_ENTRY STV_DEFAULT"
gluon_wgmma:
.text.gluon_wgmma:
[----:B------:R-:W-:Y:S01]  /*0000*/  LDC R1, c[0x0][0x28] ;  /* 0x00000a00ff017b82 */ /* 0x000fe20000000800 */
[----:B------:R-:W1:Y:S07]  /*0010*/  S2R R0, SR_TID.X ;  /* 0x0000000000007919 */ /* 0x000e6e0000002100 */
[----:B------:R-:W2:Y:S01]  /*0020*/  S2UR UR4, SR_CgaCtaId ;  /* 0x00000000000479c3 */ /* 0x000ea20000008800 */
[----:B------:R-:W-:Y:S01]  /*0030*/  UMOV UR20, 0x400 ;  /* 0x0000040000147882 */ /* 0x000fe20000000000 */
[----:B------:R-:W-:Y:S01]  /*0040*/  ULDC UR6, c[0x0][0xc] ;  /* 0x0000030000067ab9 */ /* 0x000fe20000000800 */
[----:B------:R-:W-:Y:S01]  /*0050*/  ULDC.64 UR32, c[0x0][0x250] ;  /* 0x0000940000207ab9 */ /* 0x000fe20000000a00 */
[----:B------:R-:W-:Y:S04]  /*0060*/  BSSY B0, `(.L_x_0) ;  /* 0x000001f000007945 */ /* 0x000fe80003800000 */
[----:B------:R-:W3:Y:S08]  /*0070*/  LDC R3, c[0x0][0x228] ;  /* 0x00008a00ff037b82 */ /* 0x000ef00000000800 */
[----:B------:R-:W4:Y:S08]  /*0080*/  LDC R10, c[0x0][0x230] ;  /* 0x00008c00ff0a7b82 */ /* 0x000f300000000800 */
[----:B------:R-:W-:Y:S01]  /*0090*/  S2UR UR34, SR_CTAID.Y ;  /* 0x00000000002279c3 */ /* 0x000fe20000002600 */
[----:B--2---:R-:W-:-:S03]  /*00a0*/  ULEA UR20, UR4, UR20, 0x18 ;  /* 0x0000001404147291 */ /* 0x004fc6000f8ec03f */
[----:B------:R-:W-:Y:S01]  /*00b0*/  ULDC UR4, c[0x0][0x10] ;  /* 0x0000040000047ab9 */ /* 0x000fe20000000800 */
[----:B-1----:R-:W-:-:S03]  /*00c0*/  LOP3.LUT R2, R0, 0xff, RZ, 0xc0, !PT ;  /* 0x000000ff00027812 */ /* 0x002fc600078ec0ff */
[----:B------:R-:W1:Y:S01]  /*00d0*/  S2UR UR5, SR_CTAID.Z ;  /* 0x00000000000579c3 */ /* 0x000e620000002700 */
[----:B---3--:R-:W-:Y:S01]  /*00e0*/  VIADD R3, R3, 0xffffffff ;  /* 0xffffffff03037836 */ /* 0x008fe20000000000 */
[C---:B------:R-:W-:Y:S02]  /*00f0*/  ISETP.GE.U32.AND P0, PT, R2.reuse, 0x20, PT ;  /* 0x000000200200780c */ /* 0x040fe40003f06070 */
[C---:B------:R-:W-:Y:S02]  /*0100*/  ISETP.NE.U32.AND P2, PT, R2.reuse, RZ, PT ;  /* 0x000000ff0200720c */ /* 0x040fe40003f45070 */
[----:B------:R-:W-:Y:S02]  /*0110*/  LEA R11, R2, UR20, 0x2 ;  /* 0x00000014020b7c11 */ /* 0x000fe4000f8e10ff */
[----:B------:R-:W2:Y:S01]  /*0120*/  S2UR UR23, SR_CTAID.X ;  /* 0x00000000001779c3 */ /* 0x000ea20000002500 */
[----:B----4-:R-:W-:-:S06]  /*0130*/  VIADD R12, R10, 0xffffffff ;  /* 0xffffffff0a0c7836 */ /* 0x010fcc0000000000 */
[----:B------:R3:W-:Y:S01]  /*0140*/  @!P0 STS [R11], RZ ;  /* 0x000000ff0b008388 */ /* 0x0007e20000000800 */
[----:B------:R-:W-:-:S03]  /*0150*/  NOP ;  /* 0x0000000000007918 */ /* 0x000fc60000000000 */
[----:B------:R3:W-:Y:S01]  /*0160*/  @!P2 STS [UR20+0x24], R3 ;  /* 0x00002403ff00a988 */ /* 0x0007e20008000814 */
[----:B-1----:R-:W-:-:S03]  /*0170*/  UIMAD UR4, UR5, UR4, UR34 ;  /* 0x00000004050472a4 */ /* 0x002fc6000f8e0222 */
[----:B------:R3:W-:Y:S01]  /*0180*/  @!P2 STS [UR20+0x20], R12 ;  /* 0x0000200cff00a988 */ /* 0x0007e20008000814 */
[----:B--2---:R-:W-:-:S04]  /*0190*/  UIMAD UR4, UR4, UR6, UR23 ;  /* 0x00000006040472a4 */ /* 0x004fc8000f8e0217 */
[----:B------:R-:W-:-:S03]  /*01a0*/  UIMAD UR5, UR4, 0x180, URZ ;  /* 0x00000180040578a4 */ /* 0x000fc6000f8e023f */
[----:B------:R-:W-:Y:S01]  /*01b0*/  UMOV UR4, URZ ;  /* 0x0000003f00047c82 */ /* 0x000fe20008000000 */
[----:B------:R-:W-:-:S04]  /*01c0*/  UIADD3 UR28, UP0, UR5, UR32, URZ ;  /* 0x00000020051c7290 */ /* 0x000fc8000ff1e03f */
[----:B------:R-:W-:Y:S01]  /*01d0*/  ULEA.HI.X.SX32 UR29, UR5, UR33, 0x1, UP0 ;  /* 0x00000021051d7291 */ /* 0x000fe200080f0e3f */
[----:B---3--:R-:W-:Y:S11]  /*01e0*/  @P2 BRA `(.L_x_1) ;  /* 0x0000000000182947 */ /* 0x008ff60003800000 */
[----:B------:R-:W1:Y:S01]  /*01f0*/  LDS R4, [UR20+0x8] ;  /* 0x00000814ff047984 */ /* 0x000e620008000800 */
[----:B------:R-:W2:Y:S01]  /*0200*/  LDC.64 R6, c[0x0][0x210] ;  /* 0x00008400ff067b82 */ /* 0x000ea20000000a00 */
[----:B------:R-:W-:Y:S02]  /*0210*/  IMAD.MOV.U32 R5, RZ, RZ, 0x70 ;  /* 0x00000070ff057424 */ /* 0x000fe400078e00ff */
[----:B--2---:R2:W-:Y:S03]  /*0220*/  STS.64 [UR20], R6 ;  /* 0x00000006ff007988 */ /* 0x0045e60008000a14 */
[----:B-1----:R-:W-:-:S05]  /*0230*/  LOP3.LUT R4, R4, 0x10, R5, 0xd8, !PT ;  /* 0x0000001004047812 */ /* 0x002fca00078ed805 */
[----:B------:R2:W-:Y:S02]  /*0240*/  STS [UR20+0x8], R4 ;  /* 0x00000804ff007988 */ /* 0x0005e40008000814 */
.L_x_1:
[----:B------:R-:W-:Y:S05]  /*0250*/  BSYNC B0 ;  /* 0x0000000000007941 */ /* 0x000fea0003800000 */
.L_x_0:
[----:B------:R-:W-:Y:S04]  /*0260*/  BSSY B0, `(.L_x_2) ;  /* 0x000000a000007945 */ /* 0x000fe80003800000 */
[----:B------:R-:W-:Y:S05]  /*0270*/  @P2 BRA `(.L_x_3) ;  /* 0x0000000000202947 */ /* 0x000fea0003800000 */
[----:B--2---:R-:W1:Y:S01]  /*0280*/  LDS R4, [UR20+0x34] ;  /* 0x00003414ff047984 */ /* 0x004e620008000800 */
[----:B------:R-:W-:Y:S02]  /*0290*/  IMAD.MOV.U32 R5, RZ, RZ, 0x1f000000 ;  /* 0x1f000000ff057424 */ /* 0x000fe400078e00ff */
[----:B------:R-:W-:Y:S01]  /*02a0*/  @!P2 IMAD.MOV.U32 R6, RZ, RZ, 0xff ;  /* 0x000000ffff06a424 */ /* 0x000fe200078e00ff */
[----:B------:R-:W2:Y:S02]  /*02b0*/  @!P2 LDS R7, [UR20+0x38] ;  /* 0x00003814ff07a984 */ /* 0x000ea40008000800 */
[----:B-1----:R-:W-:Y:S02]  /*02c0*/  LOP3.LUT R4, R4, 0xff000000, R5, 0xb8, !PT ;  /* 0xff00000004047812 */ /* 0x002fe400078eb805 */
[----:B--2---:R-:W-:-:S03]  /*02d0*/  @!P2 LOP3.LUT R5, R7, 0xff, R6, 0xb8, !PT ;  /* 0x000000ff0705a812 */ /* 0x004fc600078eb806 */
[----:B------:R1:W-:Y:S04]  /*02e0*/  STS [UR20+0x34], R4 ;  /* 0x00003404ff007988 */ /* 0x0003e80008000814 */
[----:B------:R1:W-:Y:S02]  /*02f0*/  @!P2 STS [UR20+0x38], R5 ;  /* 0x00003805ff00a988 */ /* 0x0003e40008000814 */
.L_x_3:
[----:B------:R-:W-:Y:S05]  /*0300*/  BSYNC B0 ;  /* 0x0000000000007941 */ /* 0x000fea0003800000 */
.L_x_2:
[----:B------:R-:W-:Y:S04]  /*0310*/  BSSY B0, `(.L_x_4) ;  /* 0x000000e000007945 */ /* 0x000fe80003800000 */
[----:B------:R-:W-:Y:S05]  /*0320*/  @P2 BRA `(.L_x_5) ;  /* 0x0000000000302947 */ /* 0x000fea0003800000 */
[----:B-1----:R-:W1:Y:S01]  /*0330*/  LDS R5, [UR20+0x34] ;  /* 0x00003414ff057984 */ /* 0x002e620008000800 */
[----:B--2---:R-:W2:Y:S03]  /*0340*/  LDC.64 R6, c[0x0][0x238] ;  /* 0x00008e00ff067b82 */ /* 0x004ea60000000a00 */
[----:B------:R-:W3:Y:S01]  /*0350*/  LDS R4, [UR20+0x1c] ;  /* 0x00001c14ff047984 */ /* 0x000ee20008000800 */
[C---:B--2---:R-:W-:Y:S01]  /*0360*/  SHF.L.U64.HI R7, R6.reuse, 0x1, R7 ;  /* 0x0000000106077819 */ /* 0x044fe20000010207 */
[----:B------:R-:W-:-:S03]  /*0370*/  IMAD.SHL.U32 R6, R6, 0x2, RZ ;  /* 0x0000000206067824 */ /* 0x000fc600078e00ff */
[--C-:B------:R-:W-:Y:S02]  /*0380*/  SHF.R.U32.HI R9, RZ, 0x4, R7.reuse ;  /* 0x00000004ff097819 */ /* 0x100fe40000011607 */
[----:B------:R-:W-:-:S05]  /*0390*/  SHF.R.U64 R6, R6, 0x4, R7 ;  /* 0x0000000406067819 */ /* 0x000fca0000001207 */
[----:B------:R4:W-:Y:S01]  /*03a0*/  STS [UR20+0xc], R6 ;  /* 0x00000c06ff007988 */ /* 0x0009e20008000814 */
[----:B-1----:R-:W-:Y:S02]  /*03b0*/  LOP3.LUT R5, R5, 0x7, RZ, 0xb8, !PT ;  /* 0x0000000705057812 */ /* 0x002fe400078eb8ff */
[----:B---3--:R-:W-:-:S03]  /*03c0*/  LOP3.LUT R4, R4, 0xf, R9, 0xb8, !PT ;  /* 0x0000000f04047812 */ /* 0x008fc600078eb809 */
[----:B------:R4:W-:Y:S04]  /*03d0*/  STS [UR20+0x34], R5 ;  /* 0x00003405ff007988 */ /* 0x0009e80008000814 */
[----:B------:R4:W-:Y:S02]  /*03e0*/  STS [UR20+0x1c], R4 ;  /* 0x00001c04ff007988 */ /* 0x0009e40008000814 */
.L_x_5:
[----:B------:R-:W-:Y:S05]  /*03f0*/  BSYNC B0 ;  /* 0x0000000000007941 */ /* 0x000fea0003800000 */
.L_x_4:
[----:B------:R-:W-:Y:S04]  /*0400*/  BSSY B1, `(.L_x_6) ;  /* 0x000001a000017945 */ /* 0x000fe80003800000 */
[----:B------:R-:W-:Y:S04]  /*0410*/  BSSY B0, `(.L_x_7) ;  /* 0x0000015000007945 */ /* 0x000fe80003800000 */
[----:B------:R-:W-:Y:S05]  /*0420*/  @P2 BRA `(.L_x_8) ;  /* 0x0000000000202947 */ /* 0x000fea0003800000 */
[----:B-12-4-:R-:W1:Y:S02]  /*0430*/  LDS R4, [UR20+0x34] ;  /* 0x00003414ff047984 */ /* 0x016e640008000800 */
[----:B-1----:R-:W-:-:S05]  /*0440*/  LOP3.LUT R4, R4, 0x38, RZ, 0xb8, !PT ;  /* 0x0000003804047812 */ /* 0x002fca00078eb8ff */
[----:B------:R1:W-:Y:S01]  /*0450*/  STS [UR20+0x34], R4 ;  /* 0x00003404ff007988 */ /* 0x0003e20008000814 */
[----:B------:R-:W-:Y:S05]  /*0460*/  @P2 BRA `(.L_x_9) ;  /* 0x0000000000202947 */ /* 0x000fea0003800000 */
[----:B-1----:R-:W1:Y:S01]  /*0470*/  LDS R4, [UR20+0x8] ;  /* 0x00000814ff047984 */ /* 0x002e620008000800 */
[----:B------:R-:W-:-:S05]  /*0480*/  IMAD.MOV.U32 R5, RZ, RZ, 0x780 ;  /* 0x00000780ff057424 */ /* 0x000fca00078e00ff */
[----:B-1----:R-:W-:-:S05]  /*0490*/  LOP3.LUT R4, R4, 0x300, R5, 0xd8, !PT ;  /* 0x0000030004047812 */ /* 0x002fca00078ed805 */
[----:B------:R3:W-:Y:S02]  /*04a0*/  STS [UR20+0x8], R4 ;  /* 0x00000804ff007988 */ /* 0x0007e40008000814 */
.L_x_8:
[----:B------:R-:W-:Y:S05]  /*04b0*/  @P2 BRA `(.L_x_10) ;  /* 0x0000000000282947 */ /* 0x000fea0003800000 */
[----:B-1234-:R-:W1:Y:S02]  /*04c0*/  LDS R4, [UR20+0x8] ;  /* 0x00000814ff047984 */ /* 0x01ee640008000800 */
[----:B-1----:R-:W-:-:S05]  /*04d0*/  LOP3.LUT R4, R4, 0x1800, RZ, 0xb8, !PT ;  /* 0x0000180004047812 */ /* 0x002fca00078eb8ff */
[----:B------:R2:W-:Y:S02]  /*04e0*/  STS [UR20+0x8], R4 ;  /* 0x00000804ff007988 */ /* 0x0005e40008000814 */
.L_x_9:
[----:B------:R-:W-:Y:S05]  /*04f0*/  @P2 BREAK B0 ;  /* 0x0000000000002942 */ /* 0x000fea0003800000 */
[----:B------:R-:W-:Y:S05]  /*0500*/  @P2 BRA `(.L_x_11) ;  /* 0x0000000000242947 */ /* 0x000fea0003800000 */
[----:B------:R-:W3:Y:S01]  /*0510*/  LDS R5, [UR20+0x8] ;  /* 0x00000814ff057984 */ /* 0x000ee20008000800 */
[----:B-12---:R-:W-:-:S05]  /*0520*/  IMAD.MOV.U32 R4, RZ, RZ, 0x6000 ;  /* 0x00006000ff047424 */ /* 0x006fca00078e00ff */
[----:B---3--:R-:W-:-:S04]  /*0530*/  LOP3.LUT R4, R5, 0x4000, R4, 0xd8, !PT ;  /* 0x0000400005047812 */ /* 0x008fc800078ed804 */
[----:B------:R-:W-:-:S05]  /*0540*/  LOP3.LUT R4, R4, 0x400000, RZ, 0xb8, !PT ;  /* 0x0040000004047812 */ /* 0x000fca00078eb8ff */
[----:B------:R5:W-:Y:S02]  /*0550*/  STS [UR20+0x8], R4 ;  /* 0x00000804ff007988 */ /* 0x000be40008000814 */
.L_x_10:
[----:B------:R-:W-:Y:S05]  /*0560*/  BSYNC B0 ;  /* 0x0000000000007941 */ /* 0x000fea0003800000 */
.L_x_7:
[----:B-12345:R-:W1:Y:S02]  /*0570*/  @!P2 LDS R4, [UR20+0x8] ;  /* 0x00000814ff04a984 */ /* 0x03ee640008000800 */
[----:B-1----:R-:W-:-:S05]  /*0580*/  @!P2 LOP3.LUT R4, R4, 0x8000, RZ, 0xb8, !PT ;  /* 0x000080000404a812 */ /* 0x002fca00078eb8ff */
[----:B------:R3:W-:Y:S02]  /*0590*/  @!P2 STS [UR20+0x8], R4 ;  /* 0x00000804ff00a988 */ /* 0x0007e40008000814 */
.L_x_11:
[----:B------:R-:W-:Y:S05]  /*05a0*/  BSYNC B1 ;  /* 0x0000000000017941 */ /* 0x000fea0003800000 */
.L_x_6:
[----:B------:R-:W-:Y:S05]  /*05b0*/  WARPSYNC.ALL ;  /* 0x0000000000007948 */ /* 0x000fea0003800000 */
[----:B------:R-:W4:Y:S02]  /*05c0*/  LDC R6, c[0x0][0x22c] ;  /* 0x00008b00ff067b82 */ /* 0x000f240000000800 */
[----:B----4-:R-:W-:Y:S01]  /*05d0*/  VIADD R6, R6, 0xffffffff ;  /* 0xffffffff06067836 */ /* 0x010fe20000000000 */
[----:B------:R-:W-:Y:S06]  /*05e0*/  @P0 BRA `(.L_x_12) ;  /* 0x0000000000280947 */ /* 0x000fec0003800000 */
[----:B-123--:R-:W1:Y:S01]  /*05f0*/  S2R R4, SR_LANEID ;  /* 0x0000000000047919 */ /* 0x00ee620000000000 */
[----:B------:R-:W-:Y:S05]  /*0600*/  WARPSYNC.ALL ;  /* 0x0000000000007948 */ /* 0x000fea0003800000 */
[----:B-1----:R-:W-:-:S05]  /*0610*/  IMAD.SHL.U32 R7, R4, 0x4, RZ ;  /* 0x0000000404077824 */ /* 0x002fca00078e00ff */
[----:B------:R-:W1:Y:S01]  /*0620*/  LDS R9, [R7+UR20] ;  /* 0x0000001407097984 */ /* 0x000e620008000800 */
[----:B------:R-:W-:-:S05]  /*0630*/  IADD3 R4, P1, R7, UR28, RZ ;  /* 0x0000001c07047c10 */ /* 0x000fca000ff3e0ff */
[----:B------:R-:W-:-:S05]  /*0640*/  IMAD.X R5, RZ, RZ, UR29, P1 ;  /* 0x0000001dff057e24 */ /* 0x000fca00088e06ff */
[----:B-1----:R4:W5:Y:S01]  /*0650*/  ATOMG.E.EXCH.STRONG.GPU PT, RZ, [R4], R9 ;  /* 0x0000000904ff73a8 */ /* 0x00296200041ee100 */
[----:B------:R-:W-:-:S04]  /*0660*/  DEPBAR {5,4,3,2,1,0} ;  /* 0x0000003f0000791a */ /* 0x000fc80000000000 */
[----:B------:R4:W-:Y:S01]  /*0670*/  UTMACCTL.IV [UR28] ;  /* 0x000000001c0079b9 */ /* 0x0009e20008000000 */
[----:B------:R-:W-:Y:S01]  /*0680*/  NOP ;  /* 0x0000000000007918 */ /* 0x000fe20000000000 */
.L_x_12:
[----:B------:R-:W-:Y:S05]  /*0690*/  @P0 BRA `(.L_x_13) ;  /* 0x00000000000c0947 */ /* 0x000fea0003800000 */
[----:B------:R0:W-:Y:S01]  /*06a0*/  UTMACMDFLUSH ;  /* 0x00000000000079b7 */ /* 0x0001e20000000000 */
[----:B------:R-:W-:Y:S05]  /*06b0*/  @P0 BRA `(.L_x_13) ;  /* 0x0000000000040947 */ /* 0x000fea0003800000 */
[----:B------:R-:W-:-:S04]  /*06c0*/  DEPBAR.LE SB0, 0x0 ;  /* 0x000080000000791a */ /* 0x000fc80000000000 */
.L_x_13:
[----:B------:R-:W-:Y:S05]  /*06d0*/  WARPSYNC.ALL ;  /* 0x0000000000007948 */ /* 0x000fea0003800000 */
[----:B-----5:R-:W-:Y:S06]  /*06e0*/  BAR.SYNC.DEFER_BLOCKING 0x0 ;  /* 0x0000000000007b1d */ /* 0x020fec0000010000 */
[----:B------:R-:W-:Y:S02]  /*06f0*/  BSSY B1, `(.L_x_14) ;  /* 0x000000b000017945 */ /* 0x000fe40003800000 */
[----:B------:R-:W-:Y:S06]  /*0700*/  BAR.SYNC.DEFER_BLOCKING 0x0 ;  /* 0x0000000000007b1d */ /* 0x000fec0000010000 */
[----:B------:R5:W-:Y:S01]  /*0710*/  @!P0 STS [R11], RZ ;  /* 0x000000ff0b008388 */ /* 0x000be20000000800 */
[----:B------:R-:W-:Y:S01]  /*0720*/  NOP ;  /* 0x0000000000007918 */ /* 0x000fe20000000000 */
[----:B------:R-:W-:Y:S05]  /*0730*/  @P2 BRA `(.L_x_15) ;  /* 0x0000000000182947 */ /* 0x000fea0003800000 */
[----:B-1234-:R-:W1:Y:S01]  /*0740*/  LDS R4, [UR20+0x8] ;  /* 0x00000814ff047984 */ /* 0x01ee620008000800 */
[----:B------:R-:W2:Y:S01]  /*0750*/  LDC.64 R8, c[0x0][0x218] ;  /* 0x00008600ff087b82 */ /* 0x000ea20000000a00 */
[----:B------:R-:W-:Y:S02]  /*0760*/  IMAD.MOV.U32 R5, RZ, RZ, 0x70 ;  /* 0x00000070ff057424 */ /* 0x000fe400078e00ff */
[----:B--2---:R2:W-:Y:S03]  /*0770*/  STS.64 [UR20], R8 ;  /* 0x00000008ff007988 */ /* 0x0045e60008000a14 */
[----:B-1----:R-:W-:-:S05]  /*0780*/  LOP3.LUT R4, R4, 0x10, R5, 0xd8, !PT ;  /* 0x0000001004047812 */ /* 0x002fca00078ed805 */
[----:B------:R2:W-:Y:S02]  /*0790*/  STS [UR20+0x8], R4 ;  /* 0x00000804ff007988 */ /* 0x0005e40008000814 */
.L_x_15:
[----:B----4-:R-:W-:Y:S05]  /*07a0*/  BSYNC B1 ;  /* 0x0000000000017941 */ /* 0x010fea0003800000 */
.L_x_14:
[----:B------:R-:W-:Y:S04]  /*07b0*/  BSSY B1, `(.L_x_16) ;  /* 0x000000a000017945 */ /* 0x000fe80003800000 */
[----:B------:R-:W-:Y:S05]  /*07c0*/  @P2 BRA `(.L_x_17) ;  /* 0x0000000000202947 */ /* 0x000fea0003800000 */
[----:B-123--:R-:W1:Y:S01]  /*07d0*/  LDS R4, [UR20+0x34] ;  /* 0x00003414ff047984 */ /* 0x00ee620008000800 */
[----:B------:R-:W-:Y:S02]  /*07e0*/  IMAD.MOV.U32 R5, RZ, RZ, 0x3f000000 ;  /* 0x3f000000ff057424 */ /* 0x000fe400078e00ff */
[----:B------:R-:W-:Y:S01]  /*07f0*/  @!P2 IMAD.MOV.U32 R7, RZ, RZ, 0x1f ;  /* 0x0000001fff07a424 */ /* 0x000fe200078e00ff */
[----:B------:R-:W2:Y:S02]  /*0800*/  @!P2 LDS R8, [UR20+0x38] ;  /* 0x00003814ff08a984 */ /* 0x000ea40008000800 */
[----:B-1----:R-:W-:Y:S02]  /*0810*/  LOP3.LUT R4, R4, 0xff000000, R5, 0xb8, !PT ;  /* 0xff00000004047812 */ /* 0x002fe400078eb805 */
[----:B--2---:R-:W-:-:S03]  /*0820*/  @!P2 LOP3.LUT R5, R8, 0xff, R7, 0xb8, !PT ;  /* 0x000000ff0805a812 */ /* 0x004fc600078eb807 */
[----:B------:R4:W-:Y:S04]  /*0830*/  STS [UR20+0x34], R4 ;  /* 0x00003404ff007988 */ /* 0x0009e80008000814 */
[----:B------:R4:W-:Y:S02]  /*0840*/  @!P2 STS [UR20+0x38], R5 ;  /* 0x00003805ff00a988 */ /* 0x0009e40008000814 */
.L_x_17:
[----:B------:R-:W-:Y:S05]  /*0850*/  BSYNC B1 ;  /* 0x0000000000017941 */ /* 0x000fea0003800000 */
.L_x_16:
[----:B------:R-:W-:Y:S04]  /*0860*/  BSSY B1, `(.L_x_18) ;  /* 0x0000004000017945 */ /* 0x000fe80003800000 */
[----:B------:R-:W-:Y:S05]  /*0870*/  @P2 BRA `(.L_x_19) ;  /* 0x0000000000082947 */ /* 0x000fea0003800000 */
[----:B------:R1:W-:Y:S04]  /*0880*/  STS [UR20+0x24], R12 ;  /* 0x0000240cff007988 */ /* 0x0003e80008000814 */
[----:B------:R1:W-:Y:S02]  /*0890*/  STS [UR20+0x20], R6 ;  /* 0x00002006ff007988 */ /* 0x0003e40008000814 */
.L_x_19:
[----:B------:R-:W-:Y:S05]  /*08a0*/  BSYNC B1 ;  /* 0x0000000000017941 */ /* 0x000fea0003800000 */
.L_x_18:
[----:B------:R-:W-:Y:S04]  /*08b0*/  BSSY B1, `(.L_x_20) ;  /* 0x000000e000017945 */ /* 0x000fe80003800000 */
[----:B------:R-:W-:Y:S05]  /*08c0*/  @P2 BRA `(.L_x_21) ;  /* 0x0000000000302947 */ /* 0x000fea0003800000 */
[----:B----4-:R-:W4:Y:S01]  /*08d0*/  LDS R5, [UR20+0x34] ;  /* 0x00003414ff057984 */ /* 0x010f220008000800 */
[----:B-1----:R-:W1:Y:S03]  /*08e0*/  LDC.64 R12, c[0x0][0x240] ;  /* 0x00009000ff0c7b82 */ /* 0x002e660000000a00 */
[----:B--23--:R-:W2:Y:S01]  /*08f0*/  LDS R4, [UR20+0x1c] ;  /* 0x00001c14ff047984 */ /* 0x00cea20008000800 */
[C---:B-1----:R-:W-:Y:S01]  /*0900*/  SHF.L.U64.HI R8, R12.reuse, 0x1, R13 ;  /* 0x000000010c087819 */ /* 0x042fe2000001020d */
[----:B------:R-:W-:-:S03]  /*0910*/  IMAD.SHL.U32 R7, R12, 0x2, RZ ;  /* 0x000000020c077824 */ /* 0x000fc600078e00ff */
[--C-:B------:R-:W-:Y:S02]  /*0920*/  SHF.R.U32.HI R9, RZ, 0x4, R8.reuse ;  /* 0x00000004ff097819 */ /* 0x100fe40000011608 */
[----:B------:R-:W-:-:S05]  /*0930*/  SHF.R.U64 R7, R7, 0x4, R8 ;  /* 0x0000000407077819 */ /* 0x000fca0000001208 */
[----:B------:R1:W-:Y:S01]  /*0940*/  STS [UR20+0xc], R7 ;  /* 0x00000c07ff007988 */ /* 0x0003e20008000814 */
[----:B----4-:R-:W-:Y:S02]  /*0950*/  LOP3.LUT R5, R5, 0x7, RZ, 0xb8, !PT ;  /* 0x0000000705057812 */ /* 0x010fe400078eb8ff */
[----:B--2---:R-:W-:-:S03]  /*0960*/  LOP3.LUT R4, R4, 0xf, R9, 0xb8, !PT ;  /* 0x0000000f04047812 */ /* 0x004fc600078eb809 */
[----:B------:R1:W-:Y:S04]  /*0970*/  STS [UR20+0x34], R5 ;  /* 0x00003405ff007988 */ /* 0x0003e80008000814 */
[----:B------:R1:W-:Y:S02]  /*0980*/  STS [UR20+0x1c], R4 ;  /* 0x00001c04ff007988 */ /* 0x0003e40008000814 */
.L_x_21:
[----:B------:R-:W-:Y:S05]  /*0990*/  BSYNC B1 ;  /* 0x0000000000017941 */ /* 0x000fea0003800000 */
.L_x_20:
[----:B------:R-:W-:Y:S04]  /*09a0*/  BSSY B2, `(.L_x_22) ;  /* 0x000001a000027945 */ /* 0x000fe80003800000 */
[----:B------:R-:W-:Y:S04]  /*09b0*/  BSSY B1, `(.L_x_23) ;  /* 0x0000015000017945 */ /* 0x000fe80003800000 */
[----:B------:R-:W-:Y:S05]  /*09c0*/  @P2 BRA `(.L_x_24) ;  /* 0x0000000000202947 */ /* 0x000fea0003800000 */
[----:B-1234-:R-:W1:Y:S02]  /*09d0*/  LDS R4, [UR20+0x34] ;  /* 0x00003414ff047984 */ /* 0x01ee640008000800 */
[----:B-1----:R-:W-:-:S05]  /*09e0*/  LOP3.LUT R4, R4, 0x38, RZ, 0xb8, !PT ;  /* 0x0000003804047812 */ /* 0x002fca00078eb8ff */
[----:B------:R1:W-:Y:S01]  /*09f0*/  STS [UR20+0x34], R4 ;  /* 0x00003404ff007988 */ /* 0x0003e20008000814 */
[----:B------:R-:W-:Y:S05]  /*0a00*/  @P2 BRA `(.L_x_25) ;  /* 0x0000000000202947 */ /* 0x000fea0003800000 */
[----:B-1----:R-:W1:Y:S01]  /*0a10*/  LDS R4, [UR20+0x8] ;  /* 0x00000814ff047984 */ /* 0x002e620008000800 */
[----:B------:R-:W-:-:S05]  /*0a20*/  IMAD.MOV.U32 R5, RZ, RZ, 0x780 ;  /* 0x00000780ff057424 */ /* 0x000fca00078e00ff */
[----:B-1----:R-:W-:-:S05]  /*0a30*/  LOP3.LUT R4, R4, 0x300, R5, 0xd8, !PT ;  /* 0x0000030004047812 */ /* 0x002fca00078ed805 */
[----:B------:R1:W-:Y:S02]  /*0a40*/  STS [UR20+0x8], R4 ;  /* 0x00000804ff007988 */ /* 0x0003e40008000814 */
.L_x_24:
[----:B------:R-:W-:Y:S05]  /*0a50*/  @P2 BRA `(.L_x_26) ;  /* 0x0000000000282947 */ /* 0x000fea0003800000 */
[----:B-1234-:R-:W1:Y:S02]  /*0a60*/  LDS R4, [UR20+0x8] ;  /* 0x00000814ff047984 */ /* 0x01ee640008000800 */
[----:B-1----:R-:W-:-:S05]  /*0a70*/  LOP3.LUT R4, R4, 0x1800, RZ, 0xb8, !PT ;  /* 0x0000180004047812 */ /* 0x002fca00078eb8ff */
[----:B------:R2:W-:Y:S02]  /*0a80*/  STS [UR20+0x8], R4 ;  /* 0x00000804ff007988 */ /* 0x0005e40008000814 */
.L_x_25:
[----:B------:R-:W-:Y:S05]  /*0a90*/  @P2 BREAK B1 ;  /* 0x0000000000012942 */ /* 0x000fea0003800000 */
[----:B------:R-:W-:Y:S05]  /*0aa0*/  @P2 BRA `(.L_x_27) ;  /* 0x0000000000242947 */ /* 0x000fea0003800000 */
[----:B-12---:R-:W1:Y:S01]  /*0ab0*/  LDS R4, [UR20+0x8] ;  /* 0x00000814ff047984 */ /* 0x006e620008000800 */
[----:B------:R-:W-:-:S05]  /*0ac0*/  IMAD.MOV.U32 R5, RZ, RZ, 0x6000 ;  /* 0x00006000ff057424 */ /* 0x000fca00078e00ff */
[----:B-1----:R-:W-:-:S04]  /*0ad0*/  LOP3.LUT R4, R4, 0x6000, R5, 0xd8, !PT ;  /* 0x0000600004047812 */ /* 0x002fc800078ed805 */
[----:B------:R-:W-:-:S05]  /*0ae0*/  LOP3.LUT R4, R4, 0x400000, RZ, 0xb8, !PT ;  /* 0x0040000004047812 */ /* 0x000fca00078eb8ff */
[----:B------:R1:W-:Y:S02]  /*0af0*/  STS [UR20+0x8], R4 ;  /* 0x00000804ff007988 */ /* 0x0003e40008000814 */
.L_x_26:
[----:B------:R-:W-:Y:S05]  /*0b00*/  BSYNC B1 ;  /* 0x0000000000017941 */ /* 0x000fea0003800000 */
.L_x_23:
[----:B-1234-:R-:W1:Y:S02]  /*0b10*/  @!P2 LDS R4, [UR20+0x8] ;  /* 0x00000814ff04a984 */ /* 0x01ee640008000800 */
[----:B-1----:R-:W-:-:S05]  /*0b20*/  @!P2 LOP3.LUT R4, R4, 0x8000, RZ, 0xb8, !PT ;  /* 0x000080000404a812 */ /* 0x002fca00078eb8ff */
[----:B------:R3:W-:Y:S02]  /*0b30*/  @!P2 STS [UR20+0x8], R4 ;  /* 0x00000804ff00a988 */ /* 0x0007e40008000814 */
.L_x_27:
[----:B------:R-:W-:Y:S05]  /*0b40*/  BSYNC B2 ;  /* 0x0000000000027941 */ /* 0x000fea0003800000 */
.L_x_22:
[----:B------:R-:W-:Y:S05]  /*0b50*/  WARPSYNC.ALL ;  /* 0x0000000000007948 */ /* 0x000fea0003800000 */
[----:B------:R-:W-:-:S04]  /*0b60*/  UIADD3 UR31, UR5, 0x80, URZ ;  /* 0x00000080051f7890 */ /* 0x000fc8000fffe03f */
[----:B------:R-:W-:-:S04]  /*0b70*/  UIADD3 UR30, UP0, UR31, UR32, URZ ;  /* 0x000000201f1e7290 */ /* 0x000fc8000ff1e03f */
[----:B------:R-:W-:Y:S01]  /*0b80*/  ULEA.HI.X.SX32 UR31, UR31, UR33, 0x1, UP0 ;  /* 0x000000211f1f7291 */ /* 0x000fe200080f0e3f */
[----:B------:R-:W-:Y:S11]  /*0b90*/  @P0 BRA `(.L_x_28) ;  /* 0x0000000000280947 */ /* 0x000ff60003800000 */
[----:B-123--:R-:W1:Y:S01]  /*0ba0*/  S2R R4, SR_LANEID ;  /* 0x0000000000047919 */ /* 0x00ee620000000000 */
[----:B------:R-:W-:Y:S05]  /*0bb0*/  WARPSYNC.ALL ;  /* 0x0000000000007948 */ /* 0x000fea0003800000 */
[----:B-1----:R-:W-:-:S05]  /*0bc0*/  IMAD.SHL.U32 R8, R4, 0x4, RZ ;  /* 0x0000000404087824 */ /* 0x002fca00078e00ff */
[----:B------:R-:W1:Y:S01]  /*0bd0*/  LDS R7, [R8+UR20] ;  /* 0x0000001408077984 */ /* 0x000e620008000800 */
[----:B------:R-:W-:-:S05]  /*0be0*/  IADD3 R4, P1, R8, UR30, RZ ;  /* 0x0000001e08047c10 */ /* 0x000fca000ff3e0ff */
[----:B------:R-:W-:-:S05]  /*0bf0*/  IMAD.X R5, RZ, RZ, UR31, P1 ;  /* 0x0000001fff057e24 */ /* 0x000fca00088e06ff */
[----:B-1----:R4:W2:Y:S01]  /*0c00*/  ATOMG.E.EXCH.STRONG.GPU PT, RZ, [R4], R7 ;  /* 0x0000000704ff73a8 */ /* 0x0028a200041ee100 */
[----:B------:R-:W-:-:S04]  /*0c10*/  DEPBAR {5,4,3,2,1,0} ;  /* 0x0000003f0000791a */ /* 0x000fc80000000000 */
[----:B------:R4:W-:Y:S01]  /*0c20*/  UTMACCTL.IV [UR30] ;  /* 0x000000001e0079b9 */ /* 0x0009e20008000000 */
[----:B------:R-:W-:Y:S01]  /*0c30*/  NOP ;  /* 0x0000000000007918 */ /* 0x000fe20000000000 */
.L_x_28:
[----:B------:R-:W-:Y:S05]  /*0c40*/  @P0 BRA `(.L_x_29) ;  /* 0x00000000000c0947 */ /* 0x000fea0003800000 */
[----:B------:R0:W-:Y:S01]  /*0c50*/  UTMACMDFLUSH ;  /* 0x00000000000079b7 */ /* 0x0001e20000000000 */
[----:B------:R-:W-:Y:S05]  /*0c60*/  @P0 BRA `(.L_x_29) ;  /* 0x0000000000040947 */ /* 0x000fea0003800000 */
[----:B------:R-:W-:-:S04]  /*0c70*/  DEPBAR.LE SB0, 0x0 ;  /* 0x000080000000791a */ /* 0x000fc80000000000 */
.L_x_29:
[----:B------:R-:W-:Y:S05]  /*0c80*/  WARPSYNC.ALL ;  /* 0x0000000000007948 */ /* 0x000fea0003800000 */
[----:B--2---:R-:W-:Y:S06]  /*0c90*/  BAR.SYNC.DEFER_BLOCKING 0x0 ;  /* 0x0000000000007b1d */ /* 0x004fec0000010000 */
[----:B------:R-:W-:Y:S02]  /*0ca0*/  BSSY B2, `(.L_x_30) ;  /* 0x000000b000027945 */ /* 0x000fe40003800000 */
[----:B------:R-:W-:Y:S06]  /*0cb0*/  BAR.SYNC.DEFER_BLOCKING 0x0 ;  /* 0x0000000000007b1d */ /* 0x000fec0000010000 */
[----:B------:R2:W-:Y:S01]  /*0cc0*/  @!P0 STS [R11], RZ ;  /* 0x000000ff0b008388 */ /* 0x0005e20000000800 */
[----:B------:R-:W-:Y:S01]  /*0cd0*/  NOP ;  /* 0x0000000000007918 */ /* 0x000fe20000000000 */
[----:B------:R-:W-:Y:S05]  /*0ce0*/  @P2 BRA `(.L_x_31) ;  /* 0x0000000000182947 */ /* 0x000fea0003800000 */
[----:B-1-34-:R-:W1:Y:S01]  /*0cf0*/  LDS R4, [UR20+0x8] ;  /* 0x00000814ff047984 */ /* 0x01ae620008000800 */
[----:B------:R-:W3:Y:S01]  /*0d00*/  LDC.64 R8, c[0x0][0x220] ;  /* 0x00008800ff087b82 */ /* 0x000ee20000000a00 */
[----:B------:R-:W-:Y:S02]  /*0d10*/  IMAD.MOV.U32 R5, RZ, RZ, 0x70 ;  /* 0x00000070ff057424 */ /* 0x000fe400078e00ff */
[----:B---3--:R3:W-:Y:S03]  /*0d20*/  STS.64 [UR20], R8 ;  /* 0x00000008ff007988 */ /* 0x0087e60008000a14 */
[----:B-1----:R-:W-:-:S05]  /*0d30*/  LOP3.LUT R4, R4, 0x10, R5, 0xd8, !PT ;  /* 0x0000001004047812 */ /* 0x002fca00078ed805 */
[----:B------:R3:W-:Y:S02]  /*0d40*/  STS [UR20+0x8], R4 ;  /* 0x00000804ff007988 */ /* 0x0007e40008000814 */
.L_x_31:
[----:B----4-:R-:W-:Y:S05]  /*0d50*/  BSYNC B2 ;  /* 0x0000000000027941 */ /* 0x010fea0003800000 */
.L_x_30:
[----:B------:R-:W-:Y:S04]  /*0d60*/  BSSY B3, `(.L_x_32) ;  /* 0x0000011000037945 */ /* 0x000fe80003800000 */
[----:B------:R-:W-:Y:S04]  /*0d70*/  BSSY B2, `(.L_x_33) ;  /* 0x000000e000027945 */ /* 0x000fe80003800000 */
[----:B------:R-:W-:Y:S05]  /*0d80*/  @P2 BRA `(.L_x_34) ;  /* 0x0000000000242947 */ /* 0x000fea0003800000 */
[----:B-1-3--:R-:W1:Y:S01]  /*0d90*/  LDS R4, [UR20+0x34] ;  /* 0x00003414ff047984 */ /* 0x00ae620008000800 */
[----:B------:R-:W-:-:S05]  /*0da0*/  IMAD.MOV.U32 R5, RZ, RZ, 0x3f000000 ;  /* 0x3f000000ff057424 */ /* 0x000fca00078e00ff */
[----:B-1----:R-:W-:-:S05]  /*0db0*/  LOP3.LUT R4, R4, 0xff000000, R5, 0xb8, !PT ;  /* 0xff00000004047812 */ /* 0x002fca00078eb805 */
[----:B------:R1:W-:Y:S01]  /*0dc0*/  STS [UR20+0x34], R4 ;  /* 0x00003404ff007988 */ /* 0x0003e20008000814 */
[----:B------:R-:W-:Y:S05]  /*0dd0*/  @P2 BRA `(.L_x_35) ;  /* 0x00000000001c2947 */ /* 0x000fea0003800000 */
[----:B-1----:R-:W1:Y:S01]  /*0de0*/  LDS R4, [UR20+0x38] ;  /* 0x00003814ff047984 */ /* 0x002e620008000800 */
[----:B------:R-:W-:-:S05]  /*0df0*/  IMAD.MOV.U32 R5, RZ, RZ, 0xff ;  /* 0x000000ffff057424 */ /* 0x000fca00078e00ff */
[----:B-1----:R-:W-:-:S05]  /*0e00*/  LOP3.LUT R4, R4, 0xff, R5, 0xb8, !PT ;  /* 0x000000ff04047812 */ /* 0x002fca00078eb805 */
[----:B------:R4:W-:Y:S02]  /*0e10*/  STS [UR20+0x38], R4 ;  /* 0x00003804ff007988 */ /* 0x0009e40008000814 */
.L_x_34:
[----:B------:R-:W-:Y:S05]  /*0e20*/  @P2 BREAK B2 ;  /* 0x0000000000022942 */ /* 0x000fea0003800000 */
[----:B------:R-:W-:Y:S05]  /*0e30*/  @P2 BRA `(.L_x_36) ;  /* 0x00000000000c2947 */ /* 0x000fea0003800000 */
[----:B------:R1:W-:Y:S02]  /*0e40*/  STS [UR20+0x20], R6 ;  /* 0x00002006ff007988 */ /* 0x0003e40008000814 */
.L_x_35:
[----:B------:R-:W-:Y:S05]  /*0e50*/  BSYNC B2 ;  /* 0x0000000000027941 */ /* 0x000fea0003800000 */
.L_x_33:
[----:B------:R1:W-:Y:S02]  /*0e60*/  @!P2 STS [UR20+0x24], R3 ;  /* 0x00002403ff00a988 */ /* 0x0003e40008000814 */
.L_x_36:
[----:B------:R-:W-:Y:S05]  /*0e70*/  BSYNC B3 ;  /* 0x0000000000037941 */ /* 0x000fea0003800000 */
.L_x_32:
[----:B------:R-:W-:Y:S05]  /*0e80*/  WARPSYNC.ALL ;  /* 0x0000000000007948 */ /* 0x000fea0003800000 */
[----:B------:R-:W-:Y:S04]  /*0e90*/  BSSY B3, `(.L_x_37) ;  /* 0x000000e000037945 */ /* 0x000fe80003800000 */
[----:B------:R-:W-:Y:S05]  /*0ea0*/  @P2 BRA `(.L_x_38) ;  /* 0x0000000000302947 */ /* 0x000fea0003800000 */
[----:B-1-34-:R-:W1:Y:S01]  /*0eb0*/  LDS R4, [UR20+0x34] ;  /* 0x00003414ff047984 */ /* 0x01ae620008000800 */
[----:B------:R-:W3:Y:S03]  /*0ec0*/  LDC.64 R8, c[0x0][0x248] ;  /* 0x00009200ff087b82 */ /* 0x000ee60000000a00 */
[----:B------:R-:W4:Y:S01]  /*0ed0*/  LDS R3, [UR20+0x1c] ;  /* 0x00001c14ff037984 */ /* 0x000f220008000800 */
[C---:B---3--:R-:W-:Y:S01]  /*0ee0*/  SHF.L.U64.HI R6, R8.reuse, 0x1, R9 ;  /* 0x0000000108067819 */ /* 0x048fe20000010209 */
[----:B------:R-:W-:-:S03]  /*0ef0*/  IMAD.SHL.U32 R5, R8, 0x2, RZ ;  /* 0x0000000208057824 */ /* 0x000fc600078e00ff */
[--C-:B------:R-:W-:Y:S02]  /*0f00*/  SHF.R.U32.HI R8, RZ, 0x4, R6.reuse ;  /* 0x00000004ff087819 */ /* 0x100fe40000011606 */
[----:B------:R-:W-:-:S05]  /*0f10*/  SHF.R.U64 R5, R5, 0x4, R6 ;  /* 0x0000000405057819 */ /* 0x000fca0000001206 */
[----:B------:R3:W-:Y:S01]  /*0f20*/  STS [UR20+0xc], R5 ;  /* 0x00000c05ff007988 */ /* 0x0007e20008000814 */
[----:B-1----:R-:W-:Y:S02]  /*0f30*/  LOP3.LUT R4, R4, 0x7, RZ, 0xb8, !PT ;  /* 0x0000000704047812 */ /* 0x002fe400078eb8ff */
[----:B----4-:R-:W-:-:S03]  /*0f40*/  LOP3.LUT R3, R3, 0xf, R8, 0xb8, !PT ;  /* 0x0000000f03037812 */ /* 0x010fc600078eb808 */
[----:B------:R3:W-:Y:S04]  /*0f50*/  STS [UR20+0x34], R4 ;  /* 0x00003404ff007988 */ /* 0x0007e80008000814 */
[----:B------:R3:W-:Y:S02]  /*0f60*/  STS [UR20+0x1c], R3 ;  /* 0x00001c03ff007988 */ /* 0x0007e40008000814 */
.L_x_38:
[----:B------:R-:W-:Y:S05]  /*0f70*/  BSYNC B3 ;  /* 0x0000000000037941 */ /* 0x000fea0003800000 */
.L_x_37:
[----:B------:R-:W-:Y:S04]  /*0f80*/  BSSY B3, `(.L_x_39) ;  /* 0x000001a000037945 */ /* 0x000fe80003800000 */
[----:B------:R-:W-:Y:S04]  /*0f90*/  BSSY B4, `(.L_x_40) ;  /* 0x0000015000047945 */ /* 0x000fe80003800000 */
[----:B------:R-:W-:Y:S05]  /*0fa0*/  @P2 BRA `(.L_x_41) ;  /* 0x0000000000202947 */ /* 0x000fea0003800000 */
[----:B-1-3--:R-:W1:Y:S02]  /*0fb0*/  LDS R3, [UR20+0x34] ;  /* 0x00003414ff037984 */ /* 0x00ae640008000800 */
[----:B-1----:R-:W-:-:S05]  /*0fc0*/  LOP3.LUT R3, R3, 0x38, RZ, 0xb8, !PT ;  /* 0x0000003803037812 */ /* 0x002fca00078eb8ff */
[----:B------:R1:W-:Y:S01]  /*0fd0*/  STS [UR20+0x34], R3 ;  /* 0x00003403ff007988 */ /* 0x0003e20008000814 */
[----:B------:R-:W-:Y:S05]  /*0fe0*/  @P2 BRA `(.L_x_42) ;  /* 0x0000000000202947 */ /* 0x000fea0003800000 */
[----:B-1----:R-:W1:Y:S01]  /*0ff0*/  LDS R3, [UR20+0x8] ;  /* 0x00000814ff037984 */ /* 0x002e620008000800 */
[----:B----4-:R-:W-:-:S05]  /*1000*/  IMAD.MOV.U32 R4, RZ, RZ, 0x780 ;  /* 0x00000780ff047424 */ /* 0x010fca00078e00ff */
[----:B-1----:R-:W-:-:S05]  /*1010*/  LOP3.LUT R3, R3, 0x300, R4, 0xd8, !PT ;  /* 0x0000030003037812 */ /* 0x002fca00078ed804 */
[----:B------:R1:W-:Y:S02]  /*1020*/  STS [UR20+0x8], R3 ;  /* 0x00000803ff007988 */ /* 0x0003e40008000814 */
.L_x_41:
[----:B------:R-:W-:Y:S05]  /*1030*/  @P2 BRA `(.L_x_43) ;  /* 0x0000000000282947 */ /* 0x000fea0003800000 */
[----:B-1-3--:R-:W1:Y:S02]  /*1040*/  LDS R3, [UR20+0x8] ;  /* 0x00000814ff037984 */ /* 0x00ae640008000800 */
[----:B-1----:R-:W-:-:S05]  /*1050*/  LOP3.LUT R3, R3, 0x1800, RZ, 0xb8, !PT ;  /* 0x0000180003037812 */ /* 0x002fca00078eb8ff */
[----:B------:R3:W-:Y:S02]  /*1060*/  STS [UR20+0x8], R3 ;  /* 0x00000803ff007988 */ /* 0x0007e40008000814 */
.L_x_42:
[----:B------:R-:W-:Y:S05]  /*1070*/  @P2 BREAK B4 ;  /* 0x0000000000042942 */ /* 0x000fea0003800000 */
[----:B------:R-:W-:Y:S05]  /*1080*/  @P2 BRA `(.L_x_44) ;  /* 0x0000000000242947 */ /* 0x000fea0003800000 */
[----:B-1-3--:R-:W1:Y:S01]  /*1090*/  LDS R3, [UR20+0x8] ;  /* 0x00000814ff037984 */ /* 0x00ae620008000800 */
[----:B----4-:R-:W-:-:S05]  /*10a0*/  IMAD.MOV.U32 R4, RZ, RZ, 0x6000 ;  /* 0x00006000ff047424 */ /* 0x010fca00078e00ff */
[----:B-1----:R-:W-:-:S04]  /*10b0*/  LOP3.LUT R3, R3, 0x6000, R4, 0xd8, !PT ;  /* 0x0000600003037812 */ /* 0x002fc800078ed804 */
[----:B------:R-:W-:-:S05]  /*10c0*/  LOP3.LUT R3, R3, 0x400000, RZ, 0xb8, !PT ;  /* 0x0040000003037812 */ /* 0x000fca00078eb8ff */
[----:B------:R1:W-:Y:S02]  /*10d0*/  STS [UR20+0x8], R3 ;  /* 0x00000803ff007988 */ /* 0x0003e40008000814 */
.L_x_43:
[----:B------:R-:W-:Y:S05]  /*10e0*/  BSYNC B4 ;  /* 0x0000000000047941 */ /* 0x000fea0003800000 */
.L_x_40:
[----:B-1-3--:R-:W1:Y:S02]  /*10f0*/  @!P2 LDS R3, [UR20+0x8] ;  /* 0x00000814ff03a984 */ /* 0x00ae640008000800 */
[----:B-1----:R-:W-:-:S05]  /*1100*/  @!P2 LOP3.LUT R3, R3, 0x8000, RZ, 0xb8, !PT ;  /* 0x000080000303a812 */ /* 0x002fca00078eb8ff */
[----:B------:R1:W-:Y:S02]  /*1110*/  @!P2 STS [UR20+0x8], R3 ;  /* 0x00000803ff00a988 */ /* 0x0003e40008000814 */
.L_x_44:
[----:B------:R-:W-:Y:S05]  /*1120*/  BSYNC B3 ;  /* 0x0000000000037941 */ /* 0x000fea0003800000 */
.L_x_39:
[----:B------:R-:W-:Y:S05]  /*1130*/  WARPSYNC.ALL ;  /* 0x0000000000007948 */ /* 0x000fea0003800000 */
[----:B------:R-:W-:Y:S01]  /*1140*/  UIADD3 UR5, UR5, 0x100, URZ ;  /* 0x0000010005057890 */ /* 0x000fe2000fffe03f */
[----:B------:R-:W-:Y:S02]  /*1150*/  ISETP.GE.AND P1, PT, R10, 0x1, PT ;  /* 0x000000010a00780c */ /* 0x000fe40003f26270 */
[----:B------:R-:W-:Y:S02]  /*1160*/  CS2R R56, SRZ ;  /* 0x0000000000387805 */ /* 0x000fe4000001ff00 */
[----:B------:R-:W-:Y:S01]  /*1170*/  CS2R R58, SRZ ;  /* 0x00000000003a7805 */ /* 0x000fe2000001ff00 */
[----:B------:R-:W-:Y:S01]  /*1180*/  UIADD3 UR32, UP0, UR5, UR32, URZ ;  /* 0x0000002005207290 */ /* 0x000fe2000ff1e03f */
[----:B------:R-:W-:-:S02]  /*1190*/  CS2R R60, SRZ ;  /* 0x00000000003c7805 */ /* 0x000fc4000001ff00 */
[----:B------:R-:W-:Y:S02]  /*11a0*/  CS2R R62, SRZ ;  /* 0x00000000003e7805 */ /* 0x000fe4000001ff00 */
[----:B------:R-:W-:Y:S01]  /*11b0*/  CS2R R64, SRZ ;  /* 0x0000000000407805 */ /* 0x000fe2000001ff00 */
[----:B------:R-:W-:Y:S01]  /*11c0*/  ULEA.HI.X.SX32 UR33, UR5, UR33, 0x1, UP0 ;  /* 0x0000002105217291 */ /* 0x000fe200080f0e3f */
[----:B------:R-:W-:Y:S02]  /*11d0*/  CS2R R66, SRZ ;  /* 0x0000000000427805 */ /* 0x000fe4000001ff00 */
[----:B------:R-:W-:Y:S02]  /*11e0*/  CS2R R68, SRZ ;  /* 0x0000000000447805 */ /* 0x000fe4000001ff00 */
[----:B------:R-:W-:Y:S02]  /*11f0*/  CS2R R70, SRZ ;  /* 0x0000000000467805 */ /* 0x000fe4000001ff00 */
[----:B------:R-:W-:-:S02]  /*1200*/  CS2R R72, SRZ ;  /* 0x0000000000487805 */ /* 0x000fc4000001ff00 */
[----:B------:R-:W-:Y:S02]  /*1210*/  CS2R R74, SRZ ;  /* 0x00000000004a7805 */ /* 0x000fe4000001ff00 */
[----:B------:R-:W-:Y:S02]  /*1220*/  CS2R R76, SRZ ;  /* 0x00000000004c7805 */ /* 0x000fe4000001ff00 */
[----:B------:R-:W-:Y:S02]  /*1230*/  CS2R R78, SRZ ;  /* 0x00000000004e7805 */ /* 0x000fe4000001ff00 */
[----:B------:R-:W-:Y:S02]  /*1240*/  CS2R R80, SRZ ;  /* 0x0000000000507805 */ /* 0x000fe4000001ff00 */
[----:B------:R-:W-:Y:S02]  /*1250*/  CS2R R82, SRZ ;  /* 0x0000000000527805 */ /* 0x000fe4000001ff00 */
[----:B------:R-:W-:-:S02]  /*1260*/  CS2R R84, SRZ ;  /* 0x0000000000547805 */ /* 0x000fc4000001ff00 */
[----:B------:R-:W-:Y:S02]  /*1270*/  CS2R R86, SRZ ;  /* 0x0000000000567805 */ /* 0x000fe4000001ff00 */
[----:B------:R-:W-:Y:S02]  /*1280*/  CS2R R24, SRZ ;  /* 0x0000000000187805 */ /* 0x000fe4000001ff00 */
[----:B------:R-:W-:Y:S02]  /*1290*/  CS2R R26, SRZ ;  /* 0x00000000001a7805 */ /* 0x000fe4000001ff00 */
[----:B------:R-:W-:Y:S01]  /*12a0*/  CS2R R28, SRZ ;  /* 0x00000000001c7805 */ /* 0x000fe2000001ff00 */
[----:B------:R-:W-:Y:S01]  /*12b0*/  IMAD.MOV.U32 R30, RZ, RZ, RZ ;  /* 0x000000ffff1e7224 */ /* 0x000fe200078e00ff */
[----:B------:R-:W-:Y:S06]  /*12c0*/  @P0 BRA `(.L_x_45) ;  /* 0x0000000000280947 */ /* 0x000fec0003800000 */
[----:B-1-3--:R-:W1:Y:S01]  /*12d0*/  S2R R3, SR_LANEID ;  /* 0x0000000000037919 */ /* 0x00ae620000000000 */
[----:B------:R-:W-:Y:S05]  /*12e0*/  WARPSYNC.ALL ;  /* 0x0000000000007948 */ /* 0x000fea0003800000 */
[----:B-1----:R-:W-:-:S05]  /*12f0*/  IMAD.SHL.U32 R6, R3, 0x4, RZ ;  /* 0x0000000403067824 */ /* 0x002fca00078e00ff */
[----:B------:R-:W1:Y:S01]  /*1300*/  LDS R3, [R6+UR20] ;  /* 0x0000001406037984 */ /* 0x000e620008000800 */
[----:B----4-:R-:W-:-:S05]  /*1310*/  IADD3 R4, P3, R6, UR32, RZ ;  /* 0x0000002006047c10 */ /* 0x010fca000ff7e0ff */
[----:B------:R-:W-:-:S05]  /*1320*/  IMAD.X R5, RZ, RZ, UR33, P3 ;  /* 0x00000021ff057e24 */ /* 0x000fca00098e06ff */
[----:B-1----:R1:W3:Y:S01]  /*1330*/  ATOMG.E.EXCH.STRONG.GPU PT, RZ, [R4], R3 ;  /* 0x0000000304ff73a8 */ /* 0x0022e200041ee100 */
[----:B------:R-:W-:-:S04]  /*1340*/  DEPBAR {5,4,3,2,1,0} ;  /* 0x0000003f0000791a */ /* 0x000fc80000000000 */
[----:B------:R1:W-:Y:S01]  /*1350*/  UTMACCTL.IV [UR32] ;  /* 0x00000000200079b9 */ /* 0x0003e20008000000 */
[----:B------:R-:W-:Y:S01]  /*1360*/  NOP ;  /* 0x0000000000007918 */ /* 0x000fe20000000000 */
.L_x_45:
[----:B------:R-:W-:Y:S05]  /*1370*/  @P0 BRA `(.L_x_46) ;  /* 0x00000000000c0947 */ /* 0x000fea0003800000 */
[----:B------:R0:W-:Y:S01]  /*1380*/  UTMACMDFLUSH ;  /* 0x00000000000079b7 */ /* 0x0001e20000000000 */
[----:B------:R-:W-:Y:S05]  /*1390*/  @P0 BRA `(.L_x_46) ;  /* 0x0000000000040947 */ /* 0x000fea0003800000 */
[----:B------:R-:W-:-:S04]  /*13a0*/  DEPBAR.LE SB0, 0x0 ;  /* 0x000080000000791a */ /* 0x000fc80000000000 */
.L_x_46:
[----:B------:R-:W-:Y:S05]  /*13b0*/  WARPSYNC.ALL ;  /* 0x0000000000007948 */ /* 0x000fea0003800000 */
[----:B---3--:R-:W-:Y:S01]  /*13c0*/  BAR.SYNC.DEFER_BLOCKING 0x0 ;  /* 0x0000000000007b1d */ /* 0x008fe20000010000 */
[----:B------:R-:W-:Y:S01]  /*13d0*/  USHF.L.U32 UR11, UR23, 0x8, URZ ;  /* 0x00000008170b7899 */ /* 0x000fe2000800063f */
[----:B------:R-:W-:Y:S01]  /*13e0*/  IMAD.MOV.U32 R31, RZ, RZ, RZ ;  /* 0x000000ffff1f7224 */ /* 0x000fe200078e00ff */
[----:B------:R-:W-:Y:S01]  /*13f0*/  USHF.L.U32 UR14, UR34, 0x6, URZ ;  /* 0x00000006220e7899 */ /* 0x000fe2000800063f */
[----:B------:R-:W-:Y:S02]  /*1400*/  CS2R R32, SRZ ;  /* 0x0000000000207805 */ /* 0x000fe4000001ff00 */
[----:B------:R-:W-:Y:S01]  /*1410*/  CS2R R34, SRZ ;  /* 0x0000000000227805 */ /* 0x000fe2000001ff00 */
[----:B------:R-:W-:Y:S01]  /*1420*/  VOTEU.ALL UP0, P2 ;  /* 0x00000000003f7886 */ /* 0x000fe20001000000 */
[----:B------:R-:W-:Y:S01]  /*1430*/  UMOV UR6, 0x1 ;  /* 0x0000000100067882 */ /* 0x000fe20000000000 */
[----:B------:R-:W-:Y:S01]  /*1440*/  VOTEU.ALL UP1, P2 ;  /* 0x00000000003f7886 */ /* 0x000fe20001020000 */
[----:B------:R-:W-:-:S02]  /*1450*/  CS2R R36, SRZ ;  /* 0x0000000000247805 */ /* 0x000fc4000001ff00 */
[----:B------:R-:W-:Y:S01]  /*1460*/  CS2R R38, SRZ ;  /* 0x0000000000267805 */ /* 0x000fe2000001ff00 */
[----:B------:R-:W-:-:S04]  /*1470*/  @!UP0 UIADD3 UR8, -UR6, 0x100000, URZ ;  /* 0x0010000006088890 */ /* 0x000fc8000fffe13f */
[----:B------:R-:W-:Y:S02]  /*1480*/  @!UP0 USHF.L.U32 UR9, UR8, 0xb, URZ ;  /* 0x0000000b08098899 */ /* 0x000fe4000800063f */
[----:B------:R-:W-:Y:S01]  /*1490*/  @!UP0 USHF.L.U32 UR8, UR8, 0x1, URZ ;  /* 0x0000000108088899 */ /* 0x000fe2000800063f */
[----:B------:R-:W-:Y:S01]  /*14a0*/  CS2R R40, SRZ ;  /* 0x0000000000287805 */ /* 0x000fe2000001ff00 */
[----:B------:R-:W-:-:S04]  /*14b0*/  @!UP0 UIADD3 UR6, -UR6, 0x100000, URZ ;  /* 0x0010000006068890 */ /* 0x000fc8000fffe13f */
[----:B------:R-:W-:Y:S02]  /*14c0*/  @!UP0 USHF.L.U32 UR7, UR6, 0xb, URZ ;  /* 0x0000000b06078899 */ /* 0x000fe4000800063f */
[----:B------:R-:W-:Y:S01]  /*14d0*/  @!UP0 USHF.L.U32 UR6, UR6, 0x1, URZ ;  /* 0x0000000106068899 */ /* 0x000fe2000800063f */
[----:B------:R-:W-:Y:S01]  /*14e0*/  CS2R R42, SRZ ;  /* 0x00000000002a7805 */ /* 0x000fe2000001ff00 */
[----:B------:R-:W-:Y:S01]  /*14f0*/  VOTEU.ALL UP0, P2 ;  /* 0x00000000003f7886 */ /* 0x000fe20001000000 */
[----:B------:R-:W-:Y:S02]  /*1500*/  CS2R R44, SRZ ;  /* 0x00000000002c7805 */ /* 0x000fe4000001ff00 */
[----:B------:R-:W-:Y:S02]  /*1510*/  CS2R R46, SRZ ;  /* 0x00000000002e7805 */ /* 0x000fe4000001ff00 */
[----:B------:R-:W-:Y:S02]  /*1520*/  CS2R R48, SRZ ;  /* 0x0000000000307805 */ /* 0x000fe4000001ff00 */
[----:B------:R-:W-:-:S02]  /*1530*/  CS2R R50, SRZ ;  /* 0x0000000000327805 */ /* 0x000fc4000001ff00 */
[----:B------:R-:W-:Y:S02]  /*1540*/  CS2R R52, SRZ ;  /* 0x0000000000347805 */ /* 0x000fe4000001ff00 */
[----:B------:R-:W-:Y:S01]  /*1550*/  CS2R R54, SRZ ;  /* 0x0000000000367805 */ /* 0x000fe2000001ff00 */
[----:B------:R-:W3:Y:S02]  /*1560*/  FENCE.VIEW.ASYNC.S ;  /* 0x00000000000073c6 */ /* 0x000ee40000000000 */
[----:B---3--:R3:W4:Y:S02]  /*1570*/  @!UP0 SYNCS.EXCH.64 URZ, [UR20+0xa000], UR8 ;  /* 0x00a00008143f85b2 */ /* 0x0087240008000100 */
[----:B----4-:R-:W-:Y:S06]  /*1580*/  BAR.SYNC.DEFER_BLOCKING 0x0 ;  /* 0x0000000000007b1d */ /* 0x010fec0000010000 */
[----:B------:R3:W4:Y:S01]  /*1590*/  @!UP1 SYNCS.EXCH.64 URZ, [UR20+0xa008], UR6 ;  /* 0x00a00806143f95b2 */ /* 0x0007220008000100 */
[----:B------:R-:W-:Y:S05]  /*15a0*/  @!P1 BRA `(.L_x_47) ;  /* 0x0000000400989947 */ /* 0x000fea0003800000 */
[----:B-1----:R-:W-:Y:S02]  /*15b0*/  SHF.R.U32.HI R3, RZ, 0x5, R0 ;  /* 0x00000005ff037819 */ /* 0x002fe40000011600 */
[----:B------:R-:W-:Y:S02]  /*15c0*/  CS2R R56, SRZ ;  /* 0x0000000000387805 */ /* 0x000fe4000001ff00 */
[----:B------:R-:W-:Y:S02]  /*15d0*/  CS2R R58, SRZ ;  /* 0x00000000003a7805 */ /* 0x000fe4000001ff00 */
[----:B------:R-:W-:Y:S02]  /*15e0*/  CS2R R60, SRZ ;  /* 0x00000000003c7805 */ /* 0x000fe4000001ff00 */
[----:B------:R-:W-:Y:S02]  /*15f0*/  R2UR UR21, R3 ;  /* 0x00000000031572ca */ /* 0x000fe400000e0000 */
        /* <DEDUP_REMOVED lines=29> */
[----:B------:R-:W-:Y:S01]  /*17d0*/  UMOV UR5, URZ ;  /* 0x0000003f00057c82 */ /* 0x000fe20008000000 */
[----:B------:R-:W-:-:S05]  /*17e0*/  UMOV UR10, URZ ;  /* 0x0000003f000a7c82 */ /* 0x000fca0008000000 */
.L_x_49:
[----:B----4-:R-:W-:Y:S01]  /*17f0*/  BAR.SYNC.DEFER_BLOCKING 0x0 ;  /* 0x0000000000007b1d */ /* 0x010fe20000010000 */
[----:B------:R-:W-:Y:S01]  /*1800*/  ULEA UR18, UR5, UR20, 0x3 ;  /* 0x0000001405127291 */ /* 0x000fe2000f8e183f */
[----:B------:R-:W-:Y:S01]  /*1810*/  @!P2 IMAD.MOV.U32 R3, RZ, RZ, 0x5000 ;  /* 0x00005000ff03a424 */ /* 0x000fe200078e00ff */
[----:B------:R-:W-:Y:S01]  /*1820*/  ELECT P0, URZ, PT ;  /* 0x00000000003f782f */ /* 0x000fe20003800000 */
[----:B---3--:R-:W-:-:S03]  /*1830*/  ULEA UR8, UR5, UR20, 0xe ;  /* 0x0000001405087291 */ /* 0x008fc6000f8e703f */
[----:B------:R-:W-:Y:S02]  /*1840*/  ISETP.LT.U32.AND P0, PT, R2, 0x20, P0 ;  /* 0x000000200200780c */ /* 0x000fe40000701070 */
[----:B------:R-:W-:Y:S01]  /*1850*/  ELECT P1, URZ, PT ;  /* 0x00000000003f782f */ /* 0x000fe20003820000 */
[----:B------:R-:W-:-:S03]  /*1860*/  ULEA UR12, UR5, UR20, 0xc ;  /* 0x00000014050c7291 */ /* 0x000fc6000f8e603f */
[----:B------:R-:W-:Y:S01]  /*1870*/  ISETP.LT.U32.AND P1, PT, R2, 0x20, P1 ;  /* 0x000000200200780c */ /* 0x000fe20000f21070 */
[----:B------:R-:W-:Y:S01]  /*1880*/  UMOV UR15, UR10 ;  /* 0x0000000a000f7c82 */ /* 0x000fe20008000000 */
[----:B------:R-:W-:-:S05]  /*1890*/  UIADD3 UR12, UR12, 0x8000, URZ ;  /* 0x000080000c0c7890 */ /* 0x000fca000fffe03f */
[----:B------:R-:W-:Y:S01]  /*18a0*/  VOTEU.ANY UP0, P0 ;  /* 0x00000000003f7886 */ /* 0x000fe20000000100 */
[----:B------:R-:W-:Y:S01]  /*18b0*/  VOTEU.ANY UP2, P0 ;  /* 0x00000000003f7886 */ /* 0x000fe20000040100 */
[----:B------:R1:W-:Y:S01]  /*18c0*/  @!P2 SYNCS.ARRIVE.TRANS64 RZ, [UR18+0xa000], R3 ;  /* 0x00a00003ffffa9a7 */ /* 0x0003e20008000012 */
[----:B------:R3:W-:Y:S06]  /*18d0*/  MEMBAR.ALL.CTA ;  /* 0x0000000000007992 */ /* 0x0007ec0000008000 */
[----:B---3--:R-:W3:Y:S01]  /*18e0*/  FENCE.VIEW.ASYNC.S ;  /* 0x00000000000073c6 */ /* 0x008ee20000000000 */
[----:B------:R-:W-:Y:S01]  /*18f0*/  @UP0 UIADD3 UR9, UR18, 0xa000, URZ ;  /* 0x0000a00012090890 */ /* 0x000fe2000fffe03f */
[----:B------:R-:W-:Y:S01]  /*1900*/  @UP0 UMOV UR6, UR28 ;  /* 0x0000001c00060c82 */ /* 0x000fe20008000000 */
[----:B------:R-:W-:Y:S01]  /*1910*/  @UP0 UMOV UR7, UR29 ;  /* 0x0000001d00070c82 */ /* 0x000fe20008000000 */
[----:B---3--:R-:W-:Y:S01]  /*1920*/  VOTEU.ANY UP1, P1 ;  /* 0x00000000003f7886 */ /* 0x008fe20000820100 */
[----:B------:R-:W-:Y:S01]  /*1930*/  VOTEU.ANY UP3, P1 ;  /* 0x00000000003f7886 */ /* 0x000fe20000860100 */
[----:B-1----:R-:W-:-:S03]  /*1940*/  IMAD.U32 R3, RZ, RZ, UR4 ;  /* 0x00000004ff037e24 */ /* 0x002fc6000f8e00ff */
[----:B------:R-:W-:Y:S01]  /*1950*/  @UP1 UIADD3 UR13, UR18, 0xa000, URZ ;  /* 0x0000a000120d1890 */ /* 0x000fe2000fffe03f */
[----:B------:R-:W-:Y:S01]  /*1960*/  @UP1 UMOV UR16, UR30 ;  /* 0x0000001e00101c82 */ /* 0x000fe20008000000 */
[----:B------:R-:W-:Y:S01]  /*1970*/  @UP1 UMOV UR17, UR31 ;  /* 0x0000001f00111c82 */ /* 0x000fe20008000000 */
[----:B------:R-:W-:Y:S01]  /*1980*/  SHF.L.U32 R3, R3, 0x1f, RZ ;  /* 0x0000001f03037819 */ /* 0x000fe200000006ff */
[----:B------:R-:W-:Y:S06]  /*1990*/  BAR.SYNC.DEFER_BLOCKING 0x0 ;  /* 0x0000000000007b1d */ /* 0x000fec0000010000 */
[----:B------:R1:W-:Y:S02]  /*19a0*/  @UP2 UTMALDG.2D [UR8], [UR6] ;  /* 0x00000008060025b4 */ /* 0x0003e40008008000 */
[----:B------:R-:W-:Y:S06]  /*19b0*/  BAR.SYNC.DEFER_BLOCKING 0x0 ;  /* 0x0000000000007b1d */ /* 0x000fec0000010000 */
[----:B------:R1:W-:Y:S02]  /*19c0*/  @UP3 UTMALDG.2D [UR12], [UR16] ;  /* 0x0000000c100035b4 */ /* 0x0003e40008008000 */
[----:B------:R-:W-:Y:S06]  /*19d0*/  BAR.SYNC.DEFER_BLOCKING 0x0 ;  /* 0x0000000000007b1d */ /* 0x000fec0000010000 */
[----:B------:R-:W3:Y:S02]  /*19e0*/  SYNCS.PHASECHK.TRANS64.TRYWAIT P0, [UR18+0xa000], R3 ;  /* 0x00a00003ff0075a7 */ /* 0x000ee40008000152 */
[----:B-1-3--:R-:W-:Y:S05]  /*19f0*/  @!P0 BRA `(.L_x_48) ;  /* 0x0000000400b08947 */ /* 0x00afea0003800000 */
.L_x_50:
[----:B------:R-:W-:Y:S01]  /*1a00*/  USHF.L.U32 UR6, UR21, 0x6, URZ ;  /* 0x0000000615067899 */ /* 0x000fe2000800063f */
[----:B------:R-:W-:Y:S02]  /*1a10*/  WARPGROUP.DEPBAR.LE gsb0, 0x0 ;  /* 0x00008000000079c5 */ /* 0x000fe40000010000 */
[----:B------:R-:W-:Y:S01]  /*1a20*/  USHF.R.U32.HI UR7, URZ, 0x4, UR12 ;  /* 0x000000043f077899 */ /* 0x000fe2000801160c */
[----:B------:R-:W-:Y:S01]  /*1a30*/  WARPGROUP.ARRIVE ;  /* 0x00000000000079c5 */ /* 0x000fe20000000000 */
[----:B------:R-:W-:Y:S01]  /*1a40*/  ULOP3.LUT UR6, UR6, 0x100, URZ, 0xc0, !UPT ;  /* 0x0000010006067892 */ /* 0x000fe2000f8ec03f */
[----:B------:R-:W1:Y:S01]  /*1a50*/  LDC R3, c[0x0][0x230] ;  /* 0x00008c00ff037b82 */ /* 0x000e620000000800 */
[----:B------:R-:W-:Y:S01]  /*1a60*/  UMOV UR19, 0x40000040 ;  /* 0x4000004000137882 */ /* 0x000fe20000000000 */
[----:B------:R-:W-:Y:S01]  /*1a70*/  UMOV UR17, 0x80000020 ;  /* 0x8000002000117882 */ /* 0x000fe20000000000 */
[----:B------:R-:W-:Y:S02]  /*1a80*/  ULEA.HI UR8, UR8, UR6, URZ, 0x1c ;  /* 0x0000000608087291 */ /* 0x000fe4000f8fe03f */
[----:B------:R-:W-:-:S02]  /*1a90*/  USGXT.U32 UR6, UR7, 0xe ;  /* 0x0000000e0706789a */ /* 0x000fc40008000000 */
[----:B------:R-:W-:Y:S01]  /*1aa0*/  ULOP3.LUT UR16, UR8, 0x3fff, URZ, 0xc0, !UPT ;  /* 0x00003fff08107892 */ /* 0x000fe2000f8ec03f */
[----:B------:R-:W-:Y:S01]  /*1ab0*/  UMOV UR7, URZ ;  /* 0x0000003f00077c82 */ /* 0x000fe20008000000 */
[----:B------:R-:W-:Y:S02]  /*1ac0*/  UMOV UR26, 0x80 ;  /* 0x00000080001a7882 */ /* 0x000fe40000000000 */
[----:B------:R-:W-:Y:S01]  /*1ad0*/  UIADD3 UR24, UP0, UR16, 0x2, URZ ;  /* 0x0000000210187890 */ /* 0x000fe2000ff1e03f */
[----:B------:R-:W-:Y:S01]  /*1ae0*/  UMOV UR18, UR6 ;  /* 0x0000000600127c82 */ /* 0x000fe20008000000 */
[----:B------:R-:W-:Y:S02]  /*1af0*/  UMOV UR27, 0x40000040 ;  /* 0x40000040001b7882 */ /* 0x000fe40000000000 */
[----:B------:R-:W-:Y:S01]  /*1b00*/  UIADD3.X UR25, UR7, -0x7fffffe0, URZ, UP0, !UPT ;  /* 0x8000002007197890 */ /* 0x000fe200087fe43f */
[----:B------:R-:W-:Y:S01]  /*1b10*/  HGMMA.64x64x16.F32 R56, gdesc[UR16].tnspB, R56 ;  /* 0x40e00000103879f0 */ /* 0x000fe20008700838 */
[----:B------:R-:W-:Y:S01]  /*1b20*/  UIADD3 UR10, UR10, 0x20, URZ ;  /* 0x000000200a0a7890 */ /* 0x000fe2000fffe03f */
[----:B------:R-:W-:Y:S01]  /*1b30*/  UMOV UR7, URZ ;  /* 0x0000003f00077c82 */ /* 0x000fe20008000000 */
[----:B------:R-:W-:-:S02]  /*1b40*/  UIADD3.64 UR16, UR24, 0x1fe, URZ ;  /* 0x000001fe18107897 */ /* 0x000fc4000fffe03f */
[----:B------:R-:W-:Y:S02]  /*1b50*/  UIADD3.64 UR26, UR6, UR26, URZ ;  /* 0x0000001a061a7297 */ /* 0x000fe4000fffe03f */
[----:B------:R-:W-:Y:S01]  /*1b60*/  UIADD3 UR5, UR5, 0x1, URZ ;  /* 0x0000000105057890 */ /* 0x000fe2000fffe03f */
[----:B-1----:R-:W-:-:S03]  /*1b70*/  ISETP.LE.AND P0, PT, R3, UR10, PT ;  /* 0x0000000a03007c0c */ /* 0x002fc6000bf03270 */
[----:B------:R-:W-:-:S04]  /*1b80*/  UISETP.NE.U32.AND UP0, UPT, UR5, 0x2, UPT ;  /* 0x000000020500788c */ /* 0x000fc8000bf05070 */
[----:B------:R-:W-:Y:S02]  /*1b90*/  USEL UR6, URZ, 0x1, UP0 ;  /* 0x000000013f067887 */ /* 0x000fe40008000000 */
[----:B------:R-:W-:Y:S02]  /*1ba0*/  USEL UR5, UR5, URZ, UP0 ;  /* 0x0000003f05057287 */ /* 0x000fe40008000000 */
[----:B------:R-:W-:Y:S01]  /*1bb0*/  ULOP3.LUT UR4, UR4, UR6, URZ, 0x3c, !UPT ;  /* 0x0000000604047292 */ /* 0x000fe2000f8e3c3f */
[----:B------:R-:W-:Y:S01]  /*1bc0*/  HGMMA.64x64x16.F32 R56, gdesc[UR24].tnspB, R56 ;  /* 0x40e00000183879f0 */ /* 0x000fe20008700838 */
[----:B------:R-:W-:-:S03]  /*1bd0*/  UIADD3.64 UR24, UR24, 0x200, URZ ;  /* 0x0000020018187897 */ /* 0x000fc6000fffe03f */
[----:B------:R-:W-:Y:S06]  /*1be0*/  HGMMA.64x64x16.F32 R24, gdesc[UR16].tnspB, R24 ;  /* 0x40e00000101879f0 */ /* 0x000fec0008700818 */
[----:B------:R-:W-:Y:S01]  /*1bf0*/  HGMMA.64x64x16.F32 R24, gdesc[UR24].tnspB, R24, gsb0 ;  /* 0x40e00000181879f0 */ /* 0x000fe20008000818 */
[----:B------:R-:W-:Y:S05]  /*1c00*/  @!P0 BRA `(.L_x_49) ;  /* 0xfffffff800f88947 */ /* 0x000fea000383ffff */
.L_x_47:
[----:B------:R-:W-:Y:S02]  /*1c10*/  WARPGROUP.DEPBAR.LE gsb0, 0x0 ;  /* 0x00008000000079c5 */ /* 0x000fe40000010000 */
[----:B----4-:R-:W-:Y:S01]  /*1c20*/  BAR.SYNC.DEFER_BLOCKING 0x0 ;  /* 0x0000000000007b1d */ /* 0x010fe20000010000 */
[C---:B-1----:R-:W-:Y:S01]  /*1c30*/  IMAD.SHL.U32 R3, R0.reuse, 0x80, RZ ;  /* 0x0000008000037824 */ /* 0x042fe200078e00ff */
[----:B------:R-:W-:Y:S01]  /*1c40*/  ELECT P0, URZ, PT ;  /* 0x00000000003f782f */ /* 0x000fe20003800000 */
[----:B------:R-:W-:Y:S01]  /*1c50*/  IMAD.SHL.U32 R4, R0, 0x10, RZ ;  /* 0x0000001000047824 */ /* 0x000fe200078e00ff */
[----:B------:R-:W-:Y:S02]  /*1c60*/  F2FP.F16.F32.PACK_AB R56, R57, R56 ;  /* 0x000000383938723e */ /* 0x000fe400000000ff */
[----:B------:R-:W-:Y:S01]  /*1c70*/  LOP3.LUT R3, R3, 0x780, RZ, 0xc0, !PT ;  /* 0x0000078003037812 */ /* 0x000fe200078ec0ff */
[----:B------:R-:W-:Y:S01]  /*1c80*/  UMOV UR21, UR14 ;  /* 0x0000000e00157c82 */ /* 0x000fe20008000000 */
[----:B------:R-:W-:Y:S01]  /*1c90*/  F2FP.F16.F32.PACK_AB R57, R59, R58 ;  /* 0x0000003a3b39723e */ /* 0x000fe200000000ff */
[----:B------:R-:W-:Y:S01]  /*1ca0*/  UMOV UR22, UR11 ;  /* 0x0000000b00167c82 */ /* 0x000fe20008000000 */
[----:B------:R-:W-:-:S02]  /*1cb0*/  LOP3.LUT R3, R3, 0x70, R4, 0xf8, !PT ;  /* 0x0000007003037812 */ /* 0x000fc400078ef804 */
[----:B------:R-:W-:Y:S02]  /*1cc0*/  F2FP.F16.F32.PACK_AB R24, R25, R24 ;  /* 0x000000181918723e */ /* 0x000fe400000000ff */
[----:B------:R-:W-:Y:S01]  /*1cd0*/  LOP3.LUT R3, R3, 0x10, R0, 0x78, !PT ;  /* 0x0000001003037812 */ /* 0x000fe200078e7800 */
[----:B------:R-:W-:Y:S01]  /*1ce0*/  IMAD.SHL.U32 R0, R0, 0x40, RZ ;  /* 0x0000004000007824 */ /* 0x000fe200078e00ff */
[----:B------:R-:W-:Y:S02]  /*1cf0*/  ISETP.LT.U32.AND P0, PT, R2, 0x20, P0 ;  /* 0x000000200200780c */ /* 0x000fe40000701070 */
[----:B------:R-:W-:Y:S02]  /*1d00*/  F2FP.F16.F32.PACK_AB R58, R61, R60 ;  /* 0x0000003c3d3a723e */ /* 0x000fe400000000ff */
[----:B------:R-:W-:Y:S02]  /*1d10*/  LOP3.LUT R0, R3, 0x3800, R0, 0xf8, !PT ;  /* 0x0000380003007812 */ /* 0x000fe400078ef800 */
[----:B------:R-:W-:Y:S01]  /*1d20*/  F2FP.F16.F32.PACK_AB R59, R63, R62 ;  /* 0x0000003e3f3b723e */ /* 0x000fe200000000ff */
[----:B------:R-:W1:Y:S02]  /*1d30*/  @!P2 SYNCS.CCTL.IV [UR20+0xa000] ;  /* 0x00a00000ff00a9b1 */ /* 0x000e640008000014 */
[----:B-1----:R-:W-:Y:S01]  /*1d40*/  BAR.SYNC.DEFER_BLOCKING 0x0 ;  /* 0x0000000000007b1d */ /* 0x002fe20000010000 */
[C---:B------:R-:W-:Y:S01]  /*1d50*/  LOP3.LUT R3, R0.reuse, 0x20, RZ, 0x3c, !PT ;  /* 0x0000002000037812 */ /* 0x040fe200078e3cff */
[C---:B------:R-:W-:Y:S01]  /*1d60*/  VIADD R2, R0.reuse, UR20 ;  /* 0x0000001400027c36 */ /* 0x040fe20008000000 */
[----:B------:R-:W-:-:S02]  /*1d70*/  LOP3.LUT R4, R0, 0x40, RZ, 0x3c, !PT ;  /* 0x0000004000047812 */ /* 0x000fc400078e3cff */
[----:B------:R-:W-:Y:S01]  /*1d80*/  F2FP.F16.F32.PACK_AB R64, R65, R64 ;  /* 0x000000404140723e */ /* 0x000fe200000000ff */
[----:B------:R-:W-:Y:S01]  /*1d90*/  VIADD R3, R3, UR20 ;  /* 0x0000001403037c36 */ /* 0x000fe20008000000 */
[----:B------:R-:W-:Y:S01]  /*1da0*/  F2FP.F16.F32.PACK_AB R25, R27, R26 ;  /* 0x0000001a1b19723e */ /* 0x000fe200000000ff */
[----:B------:R-:W-:Y:S01]  /*1db0*/  VIADD R4, R4, UR20 ;  /* 0x0000001404047c36 */ /* 0x000fe20008000000 */
[----:B------:R-:W-:Y:S01]  /*1dc0*/  F2FP.F16.F32.PACK_AB R65, R67, R66 ;  /* 0x000000424341723e */ /* 0x000fe200000000ff */
[----:B------:R-:W-:Y:S01]  /*1dd0*/  VOTEU.ANY UP0, P0 ;  /* 0x00000000003f7886 */ /* 0x000fe20000000100 */
[----:B------:R-:W-:Y:S01]  /*1de0*/  F2FP.F16.F32.PACK_AB R26, R29, R28 ;  /* 0x0000001c1d1a723e */ /* 0x000fe200000000ff */
[----:B------:R-:W-:Y:S01]  /*1df0*/  VOTEU.ANY UP1, P0 ;  /* 0x00000000003f7886 */ /* 0x000fe20000020100 */
[----:B------:R-:W-:Y:S02]  /*1e00*/  F2FP.F16.F32.PACK_AB R27, R31, R30 ;  /* 0x0000001e1f1b723e */ /* 0x000fe400000000ff */
[----:B------:R-:W-:Y:S01]  /*1e10*/  F2FP.F16.F32.PACK_AB R32, R33, R32 ;  /* 0x000000202120723e */ /* 0x000fe200000000ff */
[----:B---3--:R-:W-:Y:S01]  /*1e20*/  @UP0 UMOV UR6, UR32 ;  /* 0x0000002000060c82 */ /* 0x008fe20008000000 */
[----:B------:R-:W-:Y:S01]  /*1e30*/  LOP3.LUT R0, R0, 0x60, RZ, 0x3c, !PT ;  /* 0x0000006000007812 */ /* 0x000fe200078e3cff */
[----:B------:R-:W-:Y:S01]  /*1e40*/  @UP0 UMOV UR7, UR33 ;  /* 0x0000002100070c82 */ /* 0x000fe20008000000 */
[----:B------:R-:W-:-:S02]  /*1e50*/  F2FP.F16.F32.PACK_AB R66, R69, R68 ;  /* 0x000000444542723e */ /* 0x000fc400000000ff */
[----:B------:R-:W-:Y:S01]  /*1e60*/  F2FP.F16.F32.PACK_AB R67, R71, R70 ;  /* 0x000000464743723e */ /* 0x000fe200000000ff */
[----:B------:R-:W-:Y:S01]  /*1e70*/  VIADD R0, R0, UR20 ;  /* 0x0000001400007c36 */ /* 0x000fe20008000000 */
[----:B------:R-:W-:Y:S01]  /*1e80*/  F2FP.F16.F32.PACK_AB R72, R73, R72 ;  /* 0x000000484948723e */ /* 0x000fe200000000ff */
[----:B------:R-:W1:Y:S01]  /*1e90*/  @!P2 SYNCS.CCTL.IV [UR20+0xa008] ;  /* 0x00a00800ff00a9b1 */ /* 0x000e620008000014 */
[----:B------:R-:W-:Y:S01]  /*1ea0*/  F2FP.F16.F32.PACK_AB R33, R35, R34 ;  /* 0x000000222321723e */ /* 0x000fe200000000ff */
[----:B-1----:R-:W-:Y:S01]  /*1eb0*/  STSM.16.M88.4 [R2], R56 ;  /* 0x0000003802007844 */ /* 0x002fe20000000200 */
[----:B------:R-:W-:Y:S02]  /*1ec0*/  F2FP.F16.F32.PACK_AB R73, R75, R74 ;  /* 0x0000004a4b49723e */ /* 0x000fe400000000ff */
[----:B------:R-:W-:Y:S01]  /*1ed0*/  F2FP.F16.F32.PACK_AB R34, R37, R36 ;  /* 0x000000242522723e */ /* 0x000fe200000000ff */
[----:B------:R-:W-:Y:S01]  /*1ee0*/  STSM.16.M88.4 [R2+0x4000], R24 ;  /* 0x0040001802007844 */ /* 0x000fe20000000200 */
[----:B------:R-:W-:-:S02]  /*1ef0*/  F2FP.F16.F32.PACK_AB R35, R39, R38 ;  /* 0x000000262723723e */ /* 0x000fc400000000ff */
[----:B------:R-:W-:Y:S01]  /*1f00*/  F2FP.F16.F32.PACK_AB R40, R41, R40 ;  /* 0x000000282928723e */ /* 0x000fe200000000ff */
[----:B------:R-:W-:Y:S01]  /*1f10*/  STSM.16.M88.4 [R3], R64 ;  /* 0x0000004003007844 */ /* 0x000fe20000000200 */
[----:B------:R-:W-:Y:S02]  /*1f20*/  F2FP.F16.F32.PACK_AB R74, R77, R76 ;  /* 0x0000004c4d4a723e */ /* 0x000fe400000000ff */
[----:B------:R-:W-:Y:S01]  /*1f30*/  F2FP.F16.F32.PACK_AB R75, R79, R78 ;  /* 0x0000004e4f4b723e */ /* 0x000fe200000000ff */
[----:B------:R-:W-:Y:S01]  /*1f40*/  STSM.16.M88.4 [R3+0x4000], R32 ;  /* 0x0040002003007844 */ /* 0x000fe20000000200 */
[----:B------:R-:W-:Y:S02]  /*1f50*/  F2FP.F16.F32.PACK_AB R80, R81, R80 ;  /* 0x000000505150723e */ /* 0x000fe400000000ff */
[----:B------:R-:W-:Y:S01]  /*1f60*/  F2FP.F16.F32.PACK_AB R41, R43, R42 ;  /* 0x0000002a2b29723e */ /* 0x000fe200000000ff */
[----:B------:R-:W-:Y:S01]  /*1f70*/  STSM.16.M88.4 [R4], R72 ;  /* 0x0000004804007844 */ /* 0x000fe20000000200 */
[----:B------:R-:W-:-:S02]  /*1f80*/  F2FP.F16.F32.PACK_AB R81, R83, R82 ;  /* 0x000000525351723e */ /* 0x000fc400000000ff */
[----:B------:R-:W-:Y:S02]  /*1f90*/  F2FP.F16.F32.PACK_AB R42, R45, R44 ;  /* 0x0000002c2d2a723e */ /* 0x000fe400000000ff */
[----:B------:R-:W-:Y:S02]  /*1fa0*/  F2FP.F16.F32.PACK_AB R43, R47, R46 ;  /* 0x0000002e2f2b723e */ /* 0x000fe400000000ff */
[----:B------:R-:W-:Y:S02]  /*1fb0*/  F2FP.F16.F32.PACK_AB R48, R49, R48 ;  /* 0x000000303130723e */ /* 0x000fe400000000ff */
[----:B------:R-:W-:Y:S01]  /*1fc0*/  F2FP.F16.F32.PACK_AB R82, R85, R84 ;  /* 0x000000545552723e */ /* 0x000fe200000000ff */
[----:B------:R-:W-:Y:S01]  /*1fd0*/  STSM.16.M88.4 [R4+0x4000], R40 ;  /* 0x0040002804007844 */ /* 0x000fe20000000200 */
[----:B------:R-:W-:Y:S02]  /*1fe0*/  F2FP.F16.F32.PACK_AB R83, R87, R86 ;  /* 0x000000565753723e */ /* 0x000fe400000000ff */
[----:B------:R-:W-:-:S02]  /*1ff0*/  F2FP.F16.F32.PACK_AB R49, R51, R50 ;  /* 0x000000323331723e */ /* 0x000fc400000000ff */
[----:B------:R-:W-:Y:S01]  /*2000*/  F2FP.F16.F32.PACK_AB R50, R53, R52 ;  /* 0x000000343532723e */ /* 0x000fe200000000ff */
[----:B------:R-:W-:Y:S01]  /*2010*/  STSM.16.M88.4 [R0], R80 ;  /* 0x0000005000007844 */ /* 0x000fe20000000200 */
[----:B------:R-:W-:-:S05]  /*2020*/  F2FP.F16.F32.PACK_AB R51, R55, R54 ;  /* 0x000000363733723e */ /* 0x000fca00000000ff */
[----:B------:R-:W-:Y:S01]  /*2030*/  STSM.16.M88.4 [R0+0x4000], R48 ;  /* 0x0040003000007844 */ /* 0x000fe20000000200 */
[----:B------:R1:W-:Y:S06]  /*2040*/  MEMBAR.ALL.CTA ;  /* 0x0000000000007992 */ /* 0x0003ec0000008000 */
[----:B-1----:R-:W1:Y:S02]  /*2050*/  FENCE.VIEW.ASYNC.S ;  /* 0x00000000000073c6 */ /* 0x002e640000000000 */
[----:B-1----:R-:W-:Y:S06]  /*2060*/  BAR.SYNC.DEFER_BLOCKING 0x0 ;  /* 0x0000000000007b1d */ /* 0x002fec0000010000 */
[----:B------:R1:W-:Y:S01]  /*2070*/  @UP1 UTMASTG.2D [UR20], [UR6] ;  /* 0x00000014060013b5 */ /* 0x0003e20008008000 */
[----:B------:R0:W-:Y:S01]  /*2080*/  UTMACMDFLUSH ;  /* 0x00000000000079b7 */ /* 0x0001e20000000000 */
[----:B------:R-:W-:-:S04]  /*2090*/  DEPBAR.LE SB0, 0x0 ;  /* 0x000080000000791a */ /* 0x000fc80000000000 */
[----:B------:R-:W-:Y:S06]  /*20a0*/  BAR.SYNC.DEFER_BLOCKING 0x0 ;  /* 0x0000000000007b1d */ /* 0x000fec0000010000 */
[----:B-1----:R-:W-:Y:S05]  /*20b0*/  EXIT ;  /* 0x000000000000794d */ /* 0x002fea0003800000 */
.L_x_48:
[----:B------:R-:W1:Y:S02]  /*20c0*/  SYNCS.PHASECHK.TRANS64.TRYWAIT P0, [UR18+0xa000], R3 ;  /* 0x00a00003ff0075a7 */ /* 0x000e640008000152 */
[----:B-1----:R-:W-:Y:S05]  /*20d0*/  @!P0 BRA `(.L_x_48) ;  /* 0xfffffffc00f88947 */ /* 0x002fea000383ffff */
[----:B------:R-:W-:Y:S05]  /*20e0*/  BRA `(.L_x_50) ;  /* 0xfffffff800447947 */ /* 0x000fea000383ffff */
.L_x_51:
[----:B------:R-:W-:-:S00]  /*20f0*/  BRA `(.L_x_51) ;  /* 0xfffffffc00fc7947 */ /* 0x000fc0000383ffff */
[----:B------:R-:W-:-:S00]  /*2100*/  NOP ;  /* 0x0000000000007918 */ /* 0x000fc00000000000 */
[----:B------:R-:W-:-:S00]  /*2110*/  NOP ;  /* 0x0000000000007918 */ /* 0x000fc00000000000 */
[----:B------:R-:W-:-:S00]  /*2120*/  NOP ;  /* 0x0000000000007918 */ /* 0x000fc00000000000 */
[----:B------:R-:W-:-:S00]  /*2130*/  NOP ;  /* 0x0000000000007918 */ /* 0x000fc00000000000 */
[----:B------:R-:W-:-:S00]  /*2140*/  NOP ;  /* 0x0000000000007918 */ /* 0x000fc00000000000 */
[----:B------:R-:W-:-:S00]  /*2150*/  NOP ;  /* 0x0000000000007918 */ /* 0x000fc00000000000 */
[----:B------:R-:W-:-:S00]  /*2160*/  NOP ;  /* 0x0000000000007918 */ /* 0x000fc00000000000 */
[----:B------:R-:W-:-:S00]  /*2170*/  NOP ;  /* 0x0000000000007918 */ /* 0x000fc00000000000 */
.L_x_52:


//--------------------- .nv.shared.gluon_wgmma    --------------------------
	.section	.nv.shared.gluon_wgmma,"aw",@nobits
	.sectionflags	@""
	.align	16
	.zero		1024


//--------------------- .nv.shared.reserved.0     --------------------------
	.section	.nv.shared.reserved.0,"aw",@nobits
	.weak		__nv_reservedSMEM_offset_0_alias
	.size		__nv_reservedSMEM_offset_0_alias, 0, 0
	.other		__nv_reservedSMEM_offset_0_alias,@"STO_CUDA_RESERVED_SHARED STV_DEFAULT"
__nv_reservedSMEM_offset_0_alias:
	.zero		0


//--------------------- .nv.constant0.gluon_wgmma --------------------------
	.section	.nv.constant0.gluon_wgmma,"a",@progbits
	.sectionflags	@""
	.align	4
.nv.constant0.gluon_wgmma:
	.zero		608


//--------------------- SYMBOLS --------------------------

	.type		.nv.reservedSmem.offset0,@object
	.size		.nv.reservedSmem.offset0,0x4
